// auto-generated by cutlass_sweep.gemm — config: {"arch": "sm_100", "cluster_m": 2, "cluster_n": 1, "dtype": "e4m3", "stages": 5, "tile_k": 128, "tile_m": 256, "tile_n": 256}
#include "cutlass/cutlass.h"
#include "cutlass/gemm/collective/collective_builder.hpp"
#include "cutlass/gemm/device/gemm_universal_adapter.h"
#include "cutlass/gemm/kernel/gemm_universal.hpp"
#include "cutlass/epilogue/collective/collective_builder.hpp"

using ElemA = cutlass::float_e4m3_t;
using ElemB = cutlass::float_e4m3_t;
using ElemCD = cutlass::float_e4m3_t;
using Acc  = float;
using TileShape    = cute::Shape<cute::_256, cute::_256, cute::_128>;
using ClusterShape = cute::Shape<cute::_2, cute::_1, cute::_1>;

using CollectiveEpilogue = typename cutlass::epilogue::collective::CollectiveBuilder<
    cutlass::arch::Sm100, cutlass::arch::OpClassTensorOp,
    TileShape, ClusterShape,
    cutlass::epilogue::collective::EpilogueTileAuto,
    Acc, Acc,
    ElemCD, cutlass::layout::RowMajor, 128 / cutlass::sizeof_bits<ElemCD>::value,
    ElemCD, cutlass::layout::RowMajor, 128 / cutlass::sizeof_bits<ElemCD>::value,
    cutlass::epilogue::collective::EpilogueScheduleAuto
  >::CollectiveOp;

using CollectiveMainloop = typename cutlass::gemm::collective::CollectiveBuilder<
    cutlass::arch::Sm100, cutlass::arch::OpClassTensorOp,
    ElemA, cutlass::layout::RowMajor, 128 / cutlass::sizeof_bits<ElemA>::value,
    ElemB, cutlass::layout::ColumnMajor, 128 / cutlass::sizeof_bits<ElemB>::value,
    Acc,
    TileShape, ClusterShape,
    cutlass::gemm::collective::StageCount<5>,
    cutlass::gemm::collective::KernelScheduleAuto
  >::CollectiveOp;

using GemmKernel = cutlass::gemm::kernel::GemmUniversal<
    cute::Shape<int,int,int,int>,
    CollectiveMainloop,
    CollectiveEpilogue
>;
using Gemm = cutlass::gemm::device::GemmUniversalAdapter<GemmKernel>;

// Force the device kernel symbol into the cubin without needing a host main.
auto* _anchor = &cutlass::device_kernel<GemmKernel>;


// ===== COMPILED SASS (sm_100a) =====

	.target	sm_100a

	.elftype	@"ET_EXEC"


//--------------------- .note.nv.tkinfo           --------------------------
	.section	.note.nv.tkinfo,"",@"SHT_NOTE"
	.sectionflags	@"SHF_NOTE_NV_TKINFO"
	.tkinfo
        /*0018*/ 	.word	0x00000002
        /*0030*/ 	.string	""
        /*0030*/ 	.string	"ptxas"
        /*0030*/ 	.string	"Cuda compilation tools, release 13.0, V13.0.88"
        /*0030*/ 	.string	"Build cuda_13.0.r13.0/compiler.36424714_0"
        /*0030*/ 	.string	"-arch sm_100a -m 64 "



//--------------------- .note.nv.cuinfo           --------------------------
	.section	.note.nv.cuinfo,"",@"SHT_NOTE"
	.sectionflags	@"SHF_NOTE_NV_CUINFO"
        /*0018*/ 	.short	0x0002
        /*001a*/ 	.short	0x0064
        /*001c*/ 	.short	0x0082
	.zero		2


//--------------------- .nv.info                  --------------------------
	.section	.nv.info,"",@"SHT_CUDA_INFO"
	.align	4


	//----- nvinfo : EIATTR_REGCOUNT
	.align		4
        /*0000*/ 	.byte	0x04, 0x2f
        /*0002*/ 	.short	(.L_20 - .L_19)
	.align		4
.L_19:
        /*0004*/ 	.word	index@(_ZN7cutlass13device_kernelINS_4gemm6kernel13GemmUniversalIN4cute5tupleIJiiiiEEENS1_10collective13CollectiveMmaINS1_35MainloopSm100TmaUmmaWarpSpecializedILi5ELi2ELi2ENS5_IJNS4_1CILi2EEENSA_ILi1EEESC_EEEEENS5_IJNSA_ILi256EEESF_NSA_ILi128EEEEEENS_12float_e4m3_tENS5_IJlSC_lEEESI_SJ_NS4_8TiledMMAINS4_8MMA_AtomIJNS4_10MMA_TraitsINS4_25SM100_MMA_F8F6F4_2x1SM_SSEJSI_SI_fSF_SF_NS4_17integral_constantINS4_4UMMA5MajorELSQ_0EEESR_NSO_INSP_7ScaleInELSS_0EEEST_EEEEEENS4_6LayoutINS5_IJSC_SC_SC_EEENS5_IJNSA_ILi0EEESY_SY_EEEEENS5_IJNS4_10UnderscoreES11_S11_EEEEENS4_18SM100_TMA_2SM_LOADENS4_14ComposedLayoutINS4_7SwizzleILi3ELi4ELi3EEENS4_18smem_ptr_flag_bitsILi8EEENSW_INS5_IJNSA_ILi8EEESG_EEENS5_IJSG_SC_EEEEEEEvNS4_8identityES14_S1E_vS1F_EENS_8epilogue10collective18CollectiveEpilogueINS1H_23Sm100TmaWarpSpecializedILi4ELi2ELi64ELb0ELb0EEEJNS5_IJSG_SF_SG_EEENS5_IJNSW_ISG_SC_EENSW_INSA_ILi64EEESC_EEEEESI_SJ_SI_SJ_NS1H_6fusion15FusionCallbacksIS1L_NS1R_17LinearCombinationISI_fSI_fLNS_15FloatRoundStyleE2EEES1M_S1Q_JEEENS4_5SM1004TMEM4LOAD26SM100_TMEM_LOAD_32dp32b64xENS4_13SM90_TMA_LOADENS15_INS16_ILi2ELi4ELi3EEES19_NSW_INS5_IJS1A_S1O_EEENS5_IJS1O_SC_EEEEEEENS4_39AutoVectorizingCopyWithAssumedAlignmentILi128EEENS4_14SM90_TMA_STOREES26_S28_S28_EEEvvEEEEvNT_6ParamsE)
        /*0008*/ 	.word	0x000000de


	//----- nvinfo : EIATTR_FRAME_SIZE
	.align		4
.L_20:
        /*000c*/ 	.byte	0x04, 0x11
        /*000e*/ 	.short	(.L_22 - .L_21)
	.align		4
.L_21:
        /*0010*/ 	.word	index@($__internal_2_$__cuda_sm10x_tcgen05_guardrail_trap_unallocated_columns_being_dealloced)
        /*0014*/ 	.word	0x00000000


	//----- nvinfo : EIATTR_FRAME_SIZE
	.align		4
.L_22:
        /*0018*/ 	.byte	0x04, 0x11
        /*001a*/ 	.short	(.L_24 - .L_23)
	.align		4
.L_23:
        /*001c*/ 	.word	index@($__internal_1_$__cuda_sm10x_tcgen05_guardrail_trap_phase_invalid_during_alloc)
        /*0020*/ 	.word	0x00000000


	//----- nvinfo : EIATTR_FRAME_SIZE
	.align		4
.L_24:
        /*0024*/ 	.byte	0x04, 0x11
        /*0026*/ 	.short	(.L_26 - .L_25)
	.align		4
.L_25:
        /*0028*/ 	.word	index@($__internal_0_$__cuda_sm10x_tcgen05_guardrail_trap_col_being_dealloced_not_returned_by_alloc)
        /*002c*/ 	.word	0x00000000


	//----- nvinfo : EIATTR_FRAME_SIZE
	.align		4
.L_26:
        /*0030*/ 	.byte	0x04, 0x11
        /*0032*/ 	.short	(.L_28 - .L_27)
	.align		4
.L_27:
        /*0034*/ 	.word	index@(_ZN7cutlass13device_kernelINS_4gemm6kernel13GemmUniversalIN4cute5tupleIJiiiiEEENS1_10collective13CollectiveMmaINS1_35MainloopSm100TmaUmmaWarpSpecializedILi5ELi2ELi2ENS5_IJNS4_1CILi2EEENSA_ILi1EEESC_EEEEENS5_IJNSA_ILi256EEESF_NSA_ILi128EEEEEENS_12float_e4m3_tENS5_IJlSC_lEEESI_SJ_NS4_8TiledMMAINS4_8MMA_AtomIJNS4_10MMA_TraitsINS4_25SM100_MMA_F8F6F4_2x1SM_SSEJSI_SI_fSF_SF_NS4_17integral_constantINS4_4UMMA5MajorELSQ_0EEESR_NSO_INSP_7ScaleInELSS_0EEEST_EEEEEENS4_6LayoutINS5_IJSC_SC_SC_EEENS5_IJNSA_ILi0EEESY_SY_EEEEENS5_IJNS4_10UnderscoreES11_S11_EEEEENS4_18SM100_TMA_2SM_LOADENS4_14ComposedLayoutINS4_7SwizzleILi3ELi4ELi3EEENS4_18smem_ptr_flag_bitsILi8EEENSW_INS5_IJNSA_ILi8EEESG_EEENS5_IJSG_SC_EEEEEEEvNS4_8identityES14_S1E_vS1F_EENS_8epilogue10collective18CollectiveEpilogueINS1H_23Sm100TmaWarpSpecializedILi4ELi2ELi64ELb0ELb0EEEJNS5_IJSG_SF_SG_EEENS5_IJNSW_ISG_SC_EENSW_INSA_ILi64EEESC_EEEEESI_SJ_SI_SJ_NS1H_6fusion15FusionCallbacksIS1L_NS1R_17LinearCombinationISI_fSI_fLNS_15FloatRoundStyleE2EEES1M_S1Q_JEEENS4_5SM1004TMEM4LOAD26SM100_TMEM_LOAD_32dp32b64xENS4_13SM90_TMA_LOADENS15_INS16_ILi2ELi4ELi3EEES19_NSW_INS5_IJS1A_S1O_EEENS5_IJS1O_SC_EEEEEEENS4_39AutoVectorizingCopyWithAssumedAlignmentILi128EEENS4_14SM90_TMA_STOREES26_S28_S28_EEEvvEEEEvNT_6ParamsE)
        /*0038*/ 	.word	0x00000000


	//----- nvinfo : EIATTR_MIN_STACK_SIZE
	.align		4
.L_28:
        /*003c*/ 	.byte	0x04, 0x12
        /*003e*/ 	.short	(.L_30 - .L_29)
	.align		4
.L_29:
        /*0040*/ 	.word	index@(_ZN7cutlass13device_kernelINS_4gemm6kernel13GemmUniversalIN4cute5tupleIJiiiiEEENS1_10collective13CollectiveMmaINS1_35MainloopSm100TmaUmmaWarpSpecializedILi5ELi2ELi2ENS5_IJNS4_1CILi2EEENSA_ILi1EEESC_EEEEENS5_IJNSA_ILi256EEESF_NSA_ILi128EEEEEENS_12float_e4m3_tENS5_IJlSC_lEEESI_SJ_NS4_8TiledMMAINS4_8MMA_AtomIJNS4_10MMA_TraitsINS4_25SM100_MMA_F8F6F4_2x1SM_SSEJSI_SI_fSF_SF_NS4_17integral_constantINS4_4UMMA5MajorELSQ_0EEESR_NSO_INSP_7ScaleInELSS_0EEEST_EEEEEENS4_6LayoutINS5_IJSC_SC_SC_EEENS5_IJNSA_ILi0EEESY_SY_EEEEENS5_IJNS4_10UnderscoreES11_S11_EEEEENS4_18SM100_TMA_2SM_LOADENS4_14ComposedLayoutINS4_7SwizzleILi3ELi4ELi3EEENS4_18smem_ptr_flag_bitsILi8EEENSW_INS5_IJNSA_ILi8EEESG_EEENS5_IJSG_SC_EEEEEEEvNS4_8identityES14_S1E_vS1F_EENS_8epilogue10collective18CollectiveEpilogueINS1H_23Sm100TmaWarpSpecializedILi4ELi2ELi64ELb0ELb0EEEJNS5_IJSG_SF_SG_EEENS5_IJNSW_ISG_SC_EENSW_INSA_ILi64EEESC_EEEEESI_SJ_SI_SJ_NS1H_6fusion15FusionCallbacksIS1L_NS1R_17LinearCombinationISI_fSI_fLNS_15FloatRoundStyleE2EEES1M_S1Q_JEEENS4_5SM1004TMEM4LOAD26SM100_TMEM_LOAD_32dp32b64xENS4_13SM90_TMA_LOADENS15_INS16_ILi2ELi4ELi3EEES19_NSW_INS5_IJS1A_S1O_EEENS5_IJS1O_SC_EEEEEEENS4_39AutoVectorizingCopyWithAssumedAlignmentILi128EEENS4_14SM90_TMA_STOREES26_S28_S28_EEEvvEEEEvNT_6ParamsE)
        /*0044*/ 	.word	0x00000000
.L_30:


//--------------------- .nv.compat                --------------------------
	.section	.nv.compat,"",@"SHT_CUDA_COMPAT_INFO"
	.align	4
        /*0000*/ 	.byte	0x02, 0x09, 0x01, 0x00, 0x02, 0x02, 0x02, 0x00, 0x02, 0x05, 0x05, 0x00, 0x03, 0x07, 0x01, 0x01
        /*0010*/ 	.byte	0x02, 0x03, 0x01, 0x00, 0x02, 0x06, 0x01, 0x00, 0x04, 0x0b, 0x08, 0x00, 0x09, 0x00, 0x00, 0x00
        /*0020*/ 	.byte	0x00, 0x00, 0x00, 0x00


//--------------------- .nv.info._ZN7cutlass13device_kernelINS_4gemm6kernel13GemmUniversalIN4cute5tupleIJiiiiEEENS1_10collective13CollectiveMmaINS1_35MainloopSm100TmaUmmaWarpSpecializedILi5ELi2ELi2ENS5_IJNS4_1CILi2EEENSA_ILi1EEESC_EEEEENS5_IJNSA_ILi256EEESF_NSA_ILi128EEEEEENS_12float_e4m3_tENS5_IJlSC_lEEESI_SJ_NS4_8TiledMMAINS4_8MMA_AtomIJNS4_10MMA_TraitsINS4_25SM100_MMA_F8F6F4_2x1SM_SSEJSI_SI_fSF_SF_NS4_17integral_constantINS4_4UMMA5MajorELSQ_0EEESR_NSO_INSP_7ScaleInELSS_0EEEST_EEEEEENS4_6LayoutINS5_IJSC_SC_SC_EEENS5_IJNSA_ILi0EEESY_SY_EEEEENS5_IJNS4_10UnderscoreES11_S11_EEEEENS4_18SM100_TMA_2SM_LOADENS4_14ComposedLayoutINS4_7SwizzleILi3ELi4ELi3EEENS4_18smem_ptr_flag_bitsILi8EEENSW_INS5_IJNSA_ILi8EEESG_EEENS5_IJSG_SC_EEEEEEEvNS4_8identityES14_S1E_vS1F_EENS_8epilogue10collective18CollectiveEpilogueINS1H_23Sm100TmaWarpSpecializedILi4ELi2ELi64ELb0ELb0EEEJNS5_IJSG_SF_SG_EEENS5_IJNSW_ISG_SC_EENSW_INSA_ILi64EEESC_EEEEESI_SJ_SI_SJ_NS1H_6fusion15FusionCallbacksIS1L_NS1R_17LinearCombinationISI_fSI_fLNS_15FloatRoundStyleE2EEES1M_S1Q_JEEENS4_5SM1004TMEM4LOAD26SM100_TMEM_LOAD_32dp32b64xENS4_13SM90_TMA_LOADENS15_INS16_ILi2ELi4ELi3EEES19_NSW_INS5_IJS1A_S1O_EEENS5_IJS1O_SC_EEEEEEENS4_39AutoVectorizingCopyWithAssumedAlignmentILi128EEENS4_14SM90_TMA_STOREES26_S28_S28_EEEvvEEEEvNT_6ParamsE --------------------------
	.section	.nv.info._ZN7cutlass13device_kernelINS_4gemm6kernel13GemmUniversalIN4cute5tupleIJiiiiEEENS1_10collective13CollectiveMmaINS1_35MainloopSm100TmaUmmaWarpSpecializedILi5ELi2ELi2ENS5_IJNS4_1CILi2EEENSA_ILi1EEESC_EEEEENS5_IJNSA_ILi256EEESF_NSA_ILi128EEEEEENS_12float_e4m3_tENS5_IJlSC_lEEESI_SJ_NS4_8TiledMMAINS4_8MMA_AtomIJNS4_10MMA_TraitsINS4_25SM100_MMA_F8F6F4_2x1SM_SSEJSI_SI_fSF_SF_NS4_17integral_constantINS4_4UMMA5MajorELSQ_0EEESR_NSO_INSP_7ScaleInELSS_0EEEST_EEEEEENS4_6LayoutINS5_IJSC_SC_SC_EEENS5_IJNSA_ILi0EEESY_SY_EEEEENS5_IJNS4_10UnderscoreES11_S11_EEEEENS4_18SM100_TMA_2SM_LOADENS4_14ComposedLayoutINS4_7SwizzleILi3ELi4ELi3EEENS4_18smem_ptr_flag_bitsILi8EEENSW_INS5_IJNSA_ILi8EEESG_EEENS5_IJSG_SC_EEEEEEEvNS4_8identityES14_S1E_vS1F_EENS_8epilogue10collective18CollectiveEpilogueINS1H_23Sm100TmaWarpSpecializedILi4ELi2ELi64ELb0ELb0EEEJNS5_IJSG_SF_SG_EEENS5_IJNSW_ISG_SC_EENSW_INSA_ILi64EEESC_EEEEESI_SJ_SI_SJ_NS1H_6fusion15FusionCallbacksIS1L_NS1R_17LinearCombinationISI_fSI_fLNS_15FloatRoundStyleE2EEES1M_S1Q_JEEENS4_5SM1004TMEM4LOAD26SM100_TMEM_LOAD_32dp32b64xENS4_13SM90_TMA_LOADENS15_INS16_ILi2ELi4ELi3EEES19_NSW_INS5_IJS1A_S1O_EEENS5_IJS1O_SC_EEEEEEENS4_39AutoVectorizingCopyWithAssumedAlignmentILi128EEENS4_14SM90_TMA_STOREES26_S28_S28_EEEvvEEEEvNT_6ParamsE,"",@"SHT_CUDA_INFO"
	.sectionflags	@""
	.align	4


	//----- nvinfo : EIATTR_CUDA_API_VERSION
	.align		4
        /*0000*/ 	.byte	0x04, 0x37
        /*0002*/ 	.short	(.L_32 - .L_31)
.L_31:
        /*0004*/ 	.word	0x00000082


	//----- nvinfo : EIATTR_KPARAM_INFO
	.align		4
.L_32:
        /*0008*/ 	.byte	0x04, 0x17
        /*000a*/ 	.short	(.L_34 - .L_33)
.L_33:
        /*000c*/ 	.word	0x00000000
        /*0010*/ 	.short	0x0000
        /*0012*/ 	.short	0x0000
        /*0014*/ 	.byte	0x00, 0xf0, 0x01, 0x20


	//----- nvinfo : EIATTR_AT_ENTRY_FRAGMENTS
	.align		4
.L_34:
        /*0018*/ 	.byte	0x04, 0x4f
        /*001a*/ 	.short	(.L_36 - .L_35)


	//   ....[0]....
.L_35:
        /*001c*/ 	.word	0x00000007


	//----- nvinfo : EIATTR_RESERVED_SMEM_USED
	.align		4
.L_36:
        /*0020*/ 	.byte	0x01, 0x41
	.zero		2


	//----- nvinfo : EIATTR_SPARSE_MMA_MASK
	.align		4
        /*0024*/ 	.byte	0x03, 0x50
        /*0026*/ 	.short	0x0000


	//----- nvinfo : EIATTR_TCGEN05_2CTA_USED
	.align		4
        /*0028*/ 	.byte	0x01, 0x52
	.zero		2


	//----- nvinfo : EIATTR_MAXREG_COUNT
	.align		4
        /*002c*/ 	.byte	0x03, 0x1b
        /*002e*/ 	.short	0x00ff


	//----- nvinfo : EIATTR_NUM_BARRIERS
	.align		4
        /*0030*/ 	.byte	0x02, 0x4c
        /*0032*/ 	.byte	0x07
	.zero		1


	//----- nvinfo : EIATTR_EXTERNS
	.align		4
        /*0034*/ 	.byte	0x04, 0x0f
        /*0036*/ 	.short	(.L_38 - .L_37)


	//   ....[0]....
	.align		4
.L_37:
        /*0038*/ 	.word	index@(__assertfail)


	//----- nvinfo : EIATTR_MERCURY_ISA_VERSION
	.align		4
.L_38:
        /*003c*/ 	.byte	0x03, 0x5f
        /*003e*/ 	.short	0x0101


	//----- nvinfo : EIATTR_INT_WARP_WIDE_INSTR_OFFSETS
	.align		4
        /*0040*/ 	.byte	0x04, 0x31
        /*0042*/ 	.short	(.L_40 - .L_39)


	//   ....[0]....
.L_39:
        /*0044*/ 	.word	0x00000cf0


	//   ....[1]....
        /*0048*/ 	.word	0x00000d90


	//   ....[2]....
        /*004c*/ 	.word	0x000020b0


	//   ....[3]....
        /*0050*/ 	.word	0x00003f00


	//   ....[4]....
        /*0054*/ 	.word	0x00003f20


	//   ....[5]....
        /*0058*/ 	.word	0x00003f50


	//   ....[6]....
        /*005c*/ 	.word	0x00004890


	//   ....[7]....
        /*0060*/ 	.word	0x00004900


	//   ....[8]....
        /*0064*/ 	.word	0x000049e0


	//   ....[9]....
        /*0068*/ 	.word	0x00004a60


	//   ....[10]....
        /*006c*/ 	.word	0x00004b70


	//   ....[11]....
        /*0070*/ 	.word	0x00004c00


	//   ....[12]....
        /*0074*/ 	.word	0x00004de0


	//   ....[13]....
        /*0078*/ 	.word	0x00004f40


	//----- nvinfo : EIATTR_COOP_GROUP_MASK_REGIDS
	.align		4
.L_40:
        /*007c*/ 	.byte	0x04, 0x29
        /*007e*/ 	.short	(.L_42 - .L_41)


	//   ....[0]....
.L_41:
        /*0080*/ 	.word	0xffffffff


	//   ....[1]....
        /*0084*/ 	.word	0xffffffff


	//   ....[2]....
        /*0088*/ 	.word	0xffffffff


	//   ....[3]....
        /*008c*/ 	.word	0xffffffff


	//   ....[4]....
        /*0090*/ 	.word	0xffffffff


	//   ....[5]....
        /*0094*/ 	.word	0xffffffff


	//   ....[6]....
        /*0098*/ 	.word	0xffffffff


	//   ....[7]....
        /*009c*/ 	.word	0xffffffff


	//   ....[8]....
        /*00a0*/ 	.word	0xffffffff


	//   ....[9]....
        /*00a4*/ 	.word	0xffffffff


	//   ....[10]....
        /*00a8*/ 	.word	0xffffffff


	//   ....[11]....
        /*00ac*/ 	.word	0xffffffff


	//   ....[12]....
        /*00b0*/ 	.word	0xffffffff


	//   ....[13]....
        /*00b4*/ 	.word	0xffffffff


	//----- nvinfo : EIATTR_COOP_GROUP_INSTR_OFFSETS
	.align		4
.L_42:
        /*00b8*/ 	.byte	0x04, 0x28
        /*00ba*/ 	.short	(.L_44 - .L_43)


	//   ....[0]....
.L_43:
        /*00bc*/ 	.word	0x000000c0


	//   ....[1]....
        /*00c0*/ 	.word	0x00000500


	//   ....[2]....
        /*00c4*/ 	.word	0x000006a0


	//   ....[3]....
        /*00c8*/ 	.word	0x00000830


	//   ....[4]....
        /*00cc*/ 	.word	0x00000920


	//   ....[5]....
        /*00d0*/ 	.word	0x00000a80


	//   ....[6]....
        /*00d4*/ 	.word	0x00000bd0


	//   ....[7]....
        /*00d8*/ 	.word	0x00000e10


	//   ....[8]....
        /*00dc*/ 	.word	0x00001f90


	//   ....[9]....
        /*00e0*/ 	.word	0x00002e00


	//   ....[10]....
        /*00e4*/ 	.word	0x000032d0


	//   ....[11]....
        /*00e8*/ 	.word	0x00003300


	//   ....[12]....
        /*00ec*/ 	.word	0x00003e00


	//   ....[13]....
        /*00f0*/ 	.word	0x00004010


	//----- nvinfo : EIATTR_VRC_CTA_INIT_COUNT
	.align		4
.L_44:
        /*00f4*/ 	.byte	0x02, 0x4a
        /*00f6*/ 	.byte	0x80
	.zero		1


	//----- nvinfo : EIATTR_SYSCALL_OFFSETS
	.align		4
        /*00f8*/ 	.byte	0x04, 0x46
        /*00fa*/ 	.short	(.L_46 - .L_45)


	//   ....[0]....
.L_45:
        /*00fc*/ 	.word	0x000059b0


	//   ....[1]....
        /*0100*/ 	.word	0x00005af0


	//   ....[2]....
        /*0104*/ 	.word	0x00006350


	//   ....[3]....
        /*0108*/ 	.word	0x00007970


	//   ....[4]....
        /*010c*/ 	.word	0x00008f20


	//   ....[5]....
        /*0110*/ 	.word	0x0000a4f0


	//----- nvinfo : EIATTR_MBARRIER_INSTR_OFFSETS
	.align		4
.L_46:
        /*0114*/ 	.byte	0x04, 0x39
        /*0116*/ 	.short	(.L_48 - .L_47)


	//   ....[0]....
.L_47:
        /*0118*/ 	.word	0x000005f0
        /*011c*/ 	.word	0x000000ff
        /*0120*/ 	.word	0x00000000
        /*0124*/ 	.short	0x0100
        /*0126*/ 	.byte	0x08
	.zero		1


	//   ....[1]....
        /*0128*/ 	.word	0x00000600
        /*012c*/ 	.word	0x000000ff
        /*0130*/ 	.word	0x00000028
        /*0134*/ 	.short	0x0100
        /*0136*/ 	.byte	0x08
	.zero		1


	//   ....[2]....
        /*0138*/ 	.word	0x00000610
        /*013c*/ 	.word	0x000000ff
        /*0140*/ 	.word	0x00000008
        /*0144*/ 	.short	0x0100
        /*0146*/ 	.byte	0x08
	.zero		1


	//   ....[3]....
        /*0148*/ 	.word	0x00000620
        /*014c*/ 	.word	0x000000ff
        /*0150*/ 	.word	0x00000030
        /*0154*/ 	.short	0x0100
        /*0156*/ 	.byte	0x08
	.zero		1


	//   ....[4]....
        /*0158*/ 	.word	0x00000630
        /*015c*/ 	.word	0x000000ff
        /*0160*/ 	.word	0x00000010
        /*0164*/ 	.short	0x0100
        /*0166*/ 	.byte	0x08
	.zero		1


	//   ....[5]....
        /*0168*/ 	.word	0x00000640
        /*016c*/ 	.word	0x000000ff
        /*0170*/ 	.word	0x00000038
        /*0174*/ 	.short	0x0100
        /*0176*/ 	.byte	0x08
	.zero		1


	//   ....[6]....
        /*0178*/ 	.word	0x00000650
        /*017c*/ 	.word	0x000000ff
        /*0180*/ 	.word	0x00000018
        /*0184*/ 	.short	0x0100
        /*0186*/ 	.byte	0x08
	.zero		1


	//   ....[7]....
        /*0188*/ 	.word	0x00000660
        /*018c*/ 	.word	0x000000ff
        /*0190*/ 	.word	0x00000040
        /*0194*/ 	.short	0x0100
        /*0196*/ 	.byte	0x08
	.zero		1


	//   ....[8]....
        /*0198*/ 	.word	0x00000670
        /*019c*/ 	.word	0x000000ff
        /*01a0*/ 	.word	0x00000020
        /*01a4*/ 	.short	0x0100
        /*01a6*/ 	.byte	0x08
	.zero		1


	//   ....[9]....
        /*01a8*/ 	.word	0x00000680
        /*01ac*/ 	.word	0x000000ff
        /*01b0*/ 	.word	0x00000048
        /*01b4*/ 	.short	0x0100
        /*01b6*/ 	.byte	0x08
	.zero		1


	//   ....[10]....
        /*01b8*/ 	.word	0x000007a0
        /*01bc*/ 	.word	0x000000ff
        /*01c0*/ 	.word	0x00000050
        /*01c4*/ 	.short	0x0100
        /*01c6*/ 	.byte	0x09
	.zero		1


	//   ....[11]....
        /*01c8*/ 	.word	0x000007b0
        /*01cc*/ 	.word	0x000000ff
        /*01d0*/ 	.word	0x00000070
        /*01d4*/ 	.short	0x0100
        /*01d6*/ 	.byte	0x09
	.zero		1


	//   ....[12]....
        /*01d8*/ 	.word	0x000007c0
        /*01dc*/ 	.word	0x000000ff
        /*01e0*/ 	.word	0x00000058
        /*01e4*/ 	.short	0x0100
        /*01e6*/ 	.byte	0x09
	.zero		1


	//   ....[13]....
        /*01e8*/ 	.word	0x000007d0
        /*01ec*/ 	.word	0x000000ff
        /*01f0*/ 	.word	0x00000078
        /*01f4*/ 	.short	0x0100
        /*01f6*/ 	.byte	0x09
	.zero		1


	//   ....[14]....
        /*01f8*/ 	.word	0x000007e0
        /*01fc*/ 	.word	0x000000ff
        /*0200*/ 	.word	0x00000060
        /*0204*/ 	.short	0x0100
        /*0206*/ 	.byte	0x09
	.zero		1


	//   ....[15]....
        /*0208*/ 	.word	0x000007f0
        /*020c*/ 	.word	0x000000ff
        /*0210*/ 	.word	0x00000080
        /*0214*/ 	.short	0x0100
        /*0216*/ 	.byte	0x09
	.zero		1


	//   ....[16]....
        /*0218*/ 	.word	0x00000800
        /*021c*/ 	.word	0x000000ff
        /*0220*/ 	.word	0x00000068
        /*0224*/ 	.short	0x0100
        /*0226*/ 	.byte	0x09
	.zero		1


	//   ....[17]....
        /*0228*/ 	.word	0x00000810
        /*022c*/ 	.word	0x000000ff
        /*0230*/ 	.word	0x00000088
        /*0234*/ 	.short	0x0100
        /*0236*/ 	.byte	0x09
	.zero		1


	//   ....[18]....
        /*0238*/ 	.word	0x000008f0
        /*023c*/ 	.word	0x000000ff
        /*0240*/ 	.word	0x00000090
        /*0244*/ 	.short	0x0100
        /*0246*/ 	.byte	0x08
	.zero		1


	//   ....[19]....
        /*0248*/ 	.word	0x00000900
        /*024c*/ 	.word	0x000000ff
        /*0250*/ 	.word	0x00000098
        /*0254*/ 	.short	0x0100
        /*0256*/ 	.byte	0x08
	.zero		1


	//   ....[20]....
        /*0258*/ 	.word	0x00000a30
        /*025c*/ 	.word	0x000000ff
        /*0260*/ 	.word	0x000000a0
        /*0264*/ 	.short	0x0100
        /*0266*/ 	.byte	0x08
	.zero		1


	//   ....[21]....
        /*0268*/ 	.word	0x00000a40
        /*026c*/ 	.word	0x000000ff
        /*0270*/ 	.word	0x000000b0
        /*0274*/ 	.short	0x0100
        /*0276*/ 	.byte	0x08
	.zero		1


	//   ....[22]....
        /*0278*/ 	.word	0x00000a50
        /*027c*/ 	.word	0x000000ff
        /*0280*/ 	.word	0x000000a8
        /*0284*/ 	.short	0x0100
        /*0286*/ 	.byte	0x08
	.zero		1


	//   ....[23]....
        /*0288*/ 	.word	0x00000a60
        /*028c*/ 	.word	0x000000ff
        /*0290*/ 	.word	0x000000b8
        /*0294*/ 	.short	0x0100
        /*0296*/ 	.byte	0x08
	.zero		1


	//   ....[24]....
        /*0298*/ 	.word	0x00000b80
        /*029c*/ 	.word	0x000000ff
        /*02a0*/ 	.word	0x000000c0
        /*02a4*/ 	.short	0x0100
        /*02a6*/ 	.byte	0x09
	.zero		1


	//   ....[25]....
        /*02a8*/ 	.word	0x00000b90
        /*02ac*/ 	.word	0x000000ff
        /*02b0*/ 	.word	0x000000d0
        /*02b4*/ 	.short	0x0100
        /*02b6*/ 	.byte	0x09
	.zero		1


	//   ....[26]....
        /*02b8*/ 	.word	0x00000ba0
        /*02bc*/ 	.word	0x000000ff
        /*02c0*/ 	.word	0x000000c8
        /*02c4*/ 	.short	0x0100
        /*02c6*/ 	.byte	0x09
	.zero		1


	//   ....[27]....
        /*02c8*/ 	.word	0x00000bb0
        /*02cc*/ 	.word	0x000000ff
        /*02d0*/ 	.word	0x000000d8
        /*02d4*/ 	.short	0x0100
        /*02d6*/ 	.byte	0x09
	.zero		1


	//   ....[28]....
        /*02d8*/ 	.word	0x00000ca0
        /*02dc*/ 	.word	0x000000ff
        /*02e0*/ 	.word	0x000000e0
        /*02e4*/ 	.short	0x0100
        /*02e6*/ 	.byte	0x08
	.zero		1


	//   ....[29]....
        /*02e8*/ 	.word	0x00000cb0
        /*02ec*/ 	.word	0x000000ff
        /*02f0*/ 	.word	0x000000f0
        /*02f4*/ 	.short	0x0100
        /*02f6*/ 	.byte	0x08
	.zero		1


	//   ....[30]....
        /*02f8*/ 	.word	0x00000cc0
        /*02fc*/ 	.word	0x000000ff
        /*0300*/ 	.word	0x000000e8
        /*0304*/ 	.short	0x0100
        /*0306*/ 	.byte	0x08
	.zero		1


	//   ....[31]....
        /*0308*/ 	.word	0x00000cd0
        /*030c*/ 	.word	0x000000ff
        /*0310*/ 	.word	0x000000f8
        /*0314*/ 	.short	0x0100
        /*0316*/ 	.byte	0x08
	.zero		1


	//   ....[32]....
        /*0318*/ 	.word	0x00000dc0
        /*031c*/ 	.word	0x000000ff
        /*0320*/ 	.word	0x00000100
        /*0324*/ 	.short	0x0100
        /*0326*/ 	.byte	0x07
	.zero		1


	//   ....[33]....
        /*0328*/ 	.word	0x000017c0
        /*032c*/ 	.word	0x00000003
        /*0330*/ 	.word	0x000000f0
        /*0334*/ 	.short	0x010a
        /*0336*/ 	.byte	0xff
	.zero		1


	//   ....[34]....
        /*0338*/ 	.word	0x000017f0
        /*033c*/ 	.word	0x00000003
        /*0340*/ 	.word	0x000000e0
        /*0344*/ 	.short	0x0101
        /*0346*/ 	.byte	0xff
	.zero		1


	//   ....[35]....
        /*0348*/ 	.word	0x000018f0
        /*034c*/ 	.word	0x000000ff
        /*0350*/ 	.word	0x00000028
        /*0354*/ 	.short	0x010a
        /*0356*/ 	.byte	0x08
	.zero		1


	//   ....[36]....
        /*0358*/ 	.word	0x000019b0
        /*035c*/ 	.word	0x000000ff
        /*0360*/ 	.word	0x00000028
        /*0364*/ 	.short	0x010a
        /*0366*/ 	.byte	0x21
	.zero		1


	//   ....[37]....
        /*0368*/ 	.word	0x00001b70
        /*036c*/ 	.word	0x000000ff
        /*0370*/ 	.word	0x00000028
        /*0374*/ 	.short	0x010a
        /*0376*/ 	.byte	0x08
	.zero		1


	//   ....[38]....
        /*0378*/ 	.word	0x00001c50
        /*037c*/ 	.word	0x000000ff
        /*0380*/ 	.word	0x00000098
        /*0384*/ 	.short	0x0101
        /*0386*/ 	.byte	0x06
	.zero		1


	//   ....[39]....
        /*0388*/ 	.word	0x00001c70
        /*038c*/ 	.word	0x000000ff
        /*0390*/ 	.word	0x00000028
        /*0394*/ 	.short	0x010a
        /*0396*/ 	.byte	0x08
	.zero		1


	//   ....[40]....
        /*0398*/ 	.word	0x00001cf0
        /*039c*/ 	.word	0x000000ff
        /*03a0*/ 	.word	0x00000028
        /*03a4*/ 	.short	0x010a
        /*03a6*/ 	.byte	0x11
	.zero		1


	//   ....[41]....
        /*03a8*/ 	.word	0x00001e80
        /*03ac*/ 	.word	0x000000ff
        /*03b0*/ 	.word	0x00000028
        /*03b4*/ 	.short	0x010a
        /*03b6*/ 	.byte	0x08
	.zero		1


	//   ....[42]....
        /*03b8*/ 	.word	0x00001fc0
        /*03bc*/ 	.word	0x00000002
        /*03c0*/ 	.word	0x000000a0
        /*03c4*/ 	.short	0x010a
        /*03c6*/ 	.byte	0xff
	.zero		1


	//   ....[43]....
        /*03c8*/ 	.word	0x00002080
        /*03cc*/ 	.word	0x00000002
        /*03d0*/ 	.word	0x00000000
        /*03d4*/ 	.short	0x0101
        /*03d6*/ 	.byte	0xff
	.zero		1


	//   ....[44]....
        /*03d8*/ 	.word	0x000025e0
        /*03dc*/ 	.word	0x000000ff
        /*03e0*/ 	.word	0x00000000
        /*03e4*/ 	.short	0x010a
        /*03e6*/ 	.byte	0x04
	.zero		1


	//   ....[45]....
        /*03e8*/ 	.word	0x00002670
        /*03ec*/ 	.word	0x000000ff
        /*03f0*/ 	.word	0x00000000
        /*03f4*/ 	.short	0x010a
        /*03f6*/ 	.byte	0x04
	.zero		1


	//   ....[46]....
        /*03f8*/ 	.word	0x00002700
        /*03fc*/ 	.word	0x000000ff
        /*0400*/ 	.word	0x00000000
        /*0404*/ 	.short	0x010a
        /*0406*/ 	.byte	0x04
	.zero		1


	//   ....[47]....
        /*0408*/ 	.word	0x00002790
        /*040c*/ 	.word	0x000000ff
        /*0410*/ 	.word	0x00000000
        /*0414*/ 	.short	0x010a
        /*0416*/ 	.byte	0x04
	.zero		1


	//   ....[48]....
        /*0418*/ 	.word	0x00002830
        /*041c*/ 	.word	0x00000000
        /*0420*/ 	.word	0x00000000
        /*0424*/ 	.short	0x010a
        /*0426*/ 	.byte	0xff
	.zero		1


	//   ....[49]....
        /*0428*/ 	.word	0x00002960
        /*042c*/ 	.word	0x00000000
        /*0430*/ 	.word	0x000000e0
        /*0434*/ 	.short	0x010a
        /*0436*/ 	.byte	0xff
	.zero		1


	//   ....[50]....
        /*0438*/ 	.word	0x000029d0
        /*043c*/ 	.word	0x00000004
        /*0440*/ 	.word	0x00000000
        /*0444*/ 	.short	0x0101
        /*0446*/ 	.byte	0xff
	.zero		1


	//   ....[51]....
        /*0448*/ 	.word	0x000029f0
        /*044c*/ 	.word	0x000000ff
        /*0450*/ 	.word	0x000000b0
        /*0454*/ 	.short	0x010a
        /*0456*/ 	.byte	0x05
	.zero		1


	//   ....[52]....
        /*0458*/ 	.word	0x00002b10
        /*045c*/ 	.word	0x00000000
        /*0460*/ 	.word	0x000000a0
        /*0464*/ 	.short	0x010a
        /*0466*/ 	.byte	0xff
	.zero		1


	//   ....[53]....
        /*0468*/ 	.word	0x00002c10
        /*046c*/ 	.word	0x00000000
        /*0470*/ 	.word	0x00000000
        /*0474*/ 	.short	0x0101
        /*0476*/ 	.byte	0xff
	.zero		1


	//   ....[54]....
        /*0478*/ 	.word	0x00002ca0
        /*047c*/ 	.word	0x000000ff
        /*0480*/ 	.word	0x000000b0
        /*0484*/ 	.short	0x0106
        /*0486*/ 	.byte	0x05
	.zero		1


	//   ....[55]....
        /*0488*/ 	.word	0x00002cc0
        /*048c*/ 	.word	0x000000ff
        /*0490*/ 	.word	0x000000b0
        /*0494*/ 	.short	0x010a
        /*0496*/ 	.byte	0x05
	.zero		1


	//   ....[56]....
        /*0498*/ 	.word	0x00002d50
        /*049c*/ 	.word	0x000000ff
        /*04a0*/ 	.word	0x000000b0
        /*04a4*/ 	.short	0x0106
        /*04a6*/ 	.byte	0x04
	.zero		1


	//   ....[57]....
        /*04a8*/ 	.word	0x00002d90
        /*04ac*/ 	.word	0x00000000
        /*04b0*/ 	.word	0x000000b0
        /*04b4*/ 	.short	0x010a
        /*04b6*/ 	.byte	0xff
	.zero		1


	//   ....[58]....
        /*04b8*/ 	.word	0x00002fd0
        /*04bc*/ 	.word	0x000000ff
        /*04c0*/ 	.word	0x00000008
        /*04c4*/ 	.short	0x010a
        /*04c6*/ 	.byte	0x06
	.zero		1


	//   ....[59]....
        /*04c8*/ 	.word	0x00002ff0
        /*04cc*/ 	.word	0x000000ff
        /*04d0*/ 	.word	0x00000008
        /*04d4*/ 	.short	0x010a
        /*04d6*/ 	.byte	0x06
	.zero		1


	//   ....[60]....
        /*04d8*/ 	.word	0x00003180
        /*04dc*/ 	.word	0x000000ff
        /*04e0*/ 	.word	0x00000008
        /*04e4*/ 	.short	0x010a
        /*04e6*/ 	.byte	0x06
	.zero		1


	//   ....[61]....
        /*04e8*/ 	.word	0x000031a0
        /*04ec*/ 	.word	0x000000ff
        /*04f0*/ 	.word	0x00000008
        /*04f4*/ 	.short	0x010a
        /*04f6*/ 	.byte	0x06
	.zero		1


	//   ....[62]....
        /*04f8*/ 	.word	0x00003260
        /*04fc*/ 	.word	0x000000ff
        /*0500*/ 	.word	0x00000000
        /*0504*/ 	.short	0x0101
        /*0506*/ 	.byte	0x07
	.zero		1


	//   ....[63]....
        /*0508*/ 	.word	0x000035a0
        /*050c*/ 	.word	0x00000000
        /*0510*/ 	.word	0x000000a0
        /*0514*/ 	.short	0x010a
        /*0516*/ 	.byte	0xff
	.zero		1


	//   ....[64]....
        /*0518*/ 	.word	0x00003660
        /*051c*/ 	.word	0x00000000
        /*0520*/ 	.word	0x00000000
        /*0524*/ 	.short	0x0101
        /*0526*/ 	.byte	0xff
	.zero		1


	//   ....[65]....
        /*0528*/ 	.word	0x00003720
        /*052c*/ 	.word	0x000000ff
        /*0530*/ 	.word	0x00000000
        /*0534*/ 	.short	0x010a
        /*0536*/ 	.byte	0x08
	.zero		1


	//   ....[66]....
        /*0538*/ 	.word	0x00003730
        /*053c*/ 	.word	0x000000ff
        /*0540*/ 	.word	0x000000d0
        /*0544*/ 	.short	0x010a
        /*0546*/ 	.byte	0x09
	.zero		1


	//   ....[67]....
        /*0548*/ 	.word	0x000037e0
        /*054c*/ 	.word	0x000000ff
        /*0550*/ 	.word	0x00000000
        /*0554*/ 	.short	0x010a
        /*0556*/ 	.byte	0x08
	.zero		1


	//   ....[68]....
        /*0558*/ 	.word	0x00003910
        /*055c*/ 	.word	0x000000ff
        /*0560*/ 	.word	0x00000000
        /*0564*/ 	.short	0x010a
        /*0566*/ 	.byte	0x1e
	.zero		1


	//   ....[69]....
        /*0568*/ 	.word	0x00003c10
        /*056c*/ 	.word	0x000000ff
        /*0570*/ 	.word	0x00000000
        /*0574*/ 	.short	0x010a
        /*0576*/ 	.byte	0x05
	.zero		1


	//   ....[70]....
        /*0578*/ 	.word	0x00003cb0
        /*057c*/ 	.word	0x00000000
        /*0580*/ 	.word	0x00000000
        /*0584*/ 	.short	0x010a
        /*0586*/ 	.byte	0xff
	.zero		1


	//   ....[71]....
        /*0588*/ 	.word	0x00003cf0
        /*058c*/ 	.word	0x00000000
        /*0590*/ 	.word	0x00000000
        /*0594*/ 	.short	0x010a
        /*0596*/ 	.byte	0xff
	.zero		1


	//   ....[72]....
        /*0598*/ 	.word	0x00003d60
        /*059c*/ 	.word	0x000000ff
        /*05a0*/ 	.word	0x00000000
        /*05a4*/ 	.short	0x0101
        /*05a6*/ 	.byte	0x05
	.zero		1


	//   ....[73]....
        /*05a8*/ 	.word	0x00003da0
        /*05ac*/ 	.word	0x000000ff
        /*05b0*/ 	.word	0x00000100
        /*05b4*/ 	.short	0x010a
        /*05b6*/ 	.byte	0x07
	.zero		1


	//   ....[74]....
        /*05b8*/ 	.word	0x00003df0
        /*05bc*/ 	.word	0x000000ff
        /*05c0*/ 	.word	0x00000000
        /*05c4*/ 	.short	0x0101
        /*05c6*/ 	.byte	0x05
	.zero		1


	//   ....[75]....
        /*05c8*/ 	.word	0x00004240
        /*05cc*/ 	.word	0x00000000
        /*05d0*/ 	.word	0x000000a0
        /*05d4*/ 	.short	0x010a
        /*05d6*/ 	.byte	0xff
	.zero		1


	//   ....[76]....
        /*05d8*/ 	.word	0x00004300
        /*05dc*/ 	.word	0x00000000
        /*05e0*/ 	.word	0x00000000
        /*05e4*/ 	.short	0x0101
        /*05e6*/ 	.byte	0xff
	.zero		1


	//   ....[77]....
        /*05e8*/ 	.word	0x00004620
        /*05ec*/ 	.word	0x000000ff
        /*05f0*/ 	.word	0x00000098
        /*05f4*/ 	.short	0x010a
        /*05f6*/ 	.byte	0x07
	.zero		1


	//   ....[78]....
        /*05f8*/ 	.word	0x00004810
        /*05fc*/ 	.word	0x000000ff
        /*0600*/ 	.word	0x00000070
        /*0604*/ 	.short	0x010a
        /*0606*/ 	.byte	0x07
	.zero		1


	//   ....[79]....
        /*0608*/ 	.word	0x00004980
        /*060c*/ 	.word	0x000000ff
        /*0610*/ 	.word	0x00000050
        /*0614*/ 	.short	0x010b
        /*0616*/ 	.byte	0x07
	.zero		1


	//   ....[80]....
        /*0618*/ 	.word	0x00004990
        /*061c*/ 	.word	0x000000ff
        /*0620*/ 	.word	0x00000000
        /*0624*/ 	.short	0x0101
        /*0626*/ 	.byte	0x08
	.zero		1


	//   ....[81]....
        /*0628*/ 	.word	0x000049b0
        /*062c*/ 	.word	0x000000ff
        /*0630*/ 	.word	0x00000078
        /*0634*/ 	.short	0x010a
        /*0636*/ 	.byte	0x07
	.zero		1


	//   ....[82]....
        /*0638*/ 	.word	0x00004b10
        /*063c*/ 	.word	0x000000ff
        /*0640*/ 	.word	0x00000058
        /*0644*/ 	.short	0x010b
        /*0646*/ 	.byte	0x07
	.zero		1


	//   ....[83]....
        /*0648*/ 	.word	0x00004b20
        /*064c*/ 	.word	0x000000ff
        /*0650*/ 	.word	0x00000000
        /*0654*/ 	.short	0x0101
        /*0656*/ 	.byte	0x08
	.zero		1


	//   ....[84]....
        /*0658*/ 	.word	0x00004b30
        /*065c*/ 	.word	0x000000ff
        /*0660*/ 	.word	0x00000080
        /*0664*/ 	.short	0x010a
        /*0666*/ 	.byte	0x07
	.zero		1


	//   ....[85]....
        /*0668*/ 	.word	0x00004cd0
        /*066c*/ 	.word	0x000000ff
        /*0670*/ 	.word	0x00000060
        /*0674*/ 	.short	0x010b
        /*0676*/ 	.byte	0x07
	.zero		1


	//   ....[86]....
        /*0678*/ 	.word	0x00004d40
        /*067c*/ 	.word	0x000000ff
        /*0680*/ 	.word	0x00000000
        /*0684*/ 	.short	0x0101
        /*0686*/ 	.byte	0x08
	.zero		1


	//   ....[87]....
        /*0688*/ 	.word	0x00004d70
        /*068c*/ 	.word	0x000000ff
        /*0690*/ 	.word	0x00000088
        /*0694*/ 	.short	0x010a
        /*0696*/ 	.byte	0x07
	.zero		1


	//   ....[88]....
        /*0698*/ 	.word	0x00004f80
        /*069c*/ 	.word	0x000000ff
        /*06a0*/ 	.word	0x00000068
        /*06a4*/ 	.short	0x010b
        /*06a6*/ 	.byte	0x07
	.zero		1


	//   ....[89]....
        /*06a8*/ 	.word	0x00004fa0
        /*06ac*/ 	.word	0x000000ff
        /*06b0*/ 	.word	0x00000000
        /*06b4*/ 	.short	0x0101
        /*06b6*/ 	.byte	0x0d
	.zero		1


	//   ....[90]....
        /*06b8*/ 	.word	0x00004fd0
        /*06bc*/ 	.word	0x000000ff
        /*06c0*/ 	.word	0x00000070
        /*06c4*/ 	.short	0x010a
        /*06c6*/ 	.byte	0x07
	.zero		1


	//   ....[91]....
        /*06c8*/ 	.word	0x00004ff0
        /*06cc*/ 	.word	0x000000ff
        /*06d0*/ 	.word	0x00000078
        /*06d4*/ 	.short	0x010a
        /*06d6*/ 	.byte	0x07
	.zero		1


	//   ....[92]....
        /*06d8*/ 	.word	0x00005010
        /*06dc*/ 	.word	0x000000ff
        /*06e0*/ 	.word	0x00000080
        /*06e4*/ 	.short	0x010a
        /*06e6*/ 	.byte	0x07
	.zero		1


	//   ....[93]....
        /*06e8*/ 	.word	0x00005050
        /*06ec*/ 	.word	0x00000000
        /*06f0*/ 	.word	0x00000088
        /*06f4*/ 	.short	0x010a
        /*06f6*/ 	.byte	0xff
	.zero		1


	//   ....[94]....
        /*06f8*/ 	.word	0x00005380
        /*06fc*/ 	.word	0x00000000
        /*0700*/ 	.word	0x000000a0
        /*0704*/ 	.short	0x010a
        /*0706*/ 	.byte	0xff
	.zero		1


	//   ....[95]....
        /*0708*/ 	.word	0x00005490
        /*070c*/ 	.word	0x00000000
        /*0710*/ 	.word	0x00000000
        /*0714*/ 	.short	0x0101
        /*0716*/ 	.byte	0xff
	.zero		1


	//   ....[96]....
        /*0718*/ 	.word	0x00005ef0
        /*071c*/ 	.word	0x00000003
        /*0720*/ 	.word	0x00000050
        /*0724*/ 	.short	0x010a
        /*0726*/ 	.byte	0xff
	.zero		1


	//   ....[97]....
        /*0728*/ 	.word	0x00005f30
        /*072c*/ 	.word	0x000000bf
        /*0730*/ 	.word	0x000000c0
        /*0734*/ 	.short	0x010a
        /*0736*/ 	.byte	0xff
	.zero		1


	//   ....[98]....
        /*0738*/ 	.word	0x00006060
        /*073c*/ 	.word	0x00000003
        /*0740*/ 	.word	0x00000050
        /*0744*/ 	.short	0x010a
        /*0746*/ 	.byte	0xff
	.zero		1


	//   ....[99]....
        /*0748*/ 	.word	0x000061c0
        /*074c*/ 	.word	0x00000000
        /*0750*/ 	.word	0x00000000
        /*0754*/ 	.short	0x0101
        /*0756*/ 	.byte	0xff
	.zero		1


	//   ....[100]....
        /*0758*/ 	.word	0x00006220
        /*075c*/ 	.word	0x000000bf
        /*0760*/ 	.word	0x000000c0
        /*0764*/ 	.short	0x010a
        /*0766*/ 	.byte	0xff
	.zero		1


	//   ....[101]....
        /*0768*/ 	.word	0x000075d0
        /*076c*/ 	.word	0x000000ce
        /*0770*/ 	.word	0x00000050
        /*0774*/ 	.short	0x010a
        /*0776*/ 	.byte	0xff
	.zero		1


	//   ....[102]....
        /*0778*/ 	.word	0x000076a0
        /*077c*/ 	.word	0x000000ce
        /*0780*/ 	.word	0x00000050
        /*0784*/ 	.short	0x010a
        /*0786*/ 	.byte	0xff
	.zero		1


	//   ....[103]....
        /*0788*/ 	.word	0x000077e0
        /*078c*/ 	.word	0x00000003
        /*0790*/ 	.word	0x00000000
        /*0794*/ 	.short	0x0101
        /*0796*/ 	.byte	0xff
	.zero		1


	//   ....[104]....
        /*0798*/ 	.word	0x00008b80
        /*079c*/ 	.word	0x00000000
        /*07a0*/ 	.word	0x00000050
        /*07a4*/ 	.short	0x010a
        /*07a6*/ 	.byte	0xff
	.zero		1


	//   ....[105]....
        /*07a8*/ 	.word	0x00008c50
        /*07ac*/ 	.word	0x00000000
        /*07b0*/ 	.word	0x00000050
        /*07b4*/ 	.short	0x010a
        /*07b6*/ 	.byte	0xff
	.zero		1


	//   ....[106]....
        /*07b8*/ 	.word	0x00008db0
        /*07bc*/ 	.word	0x00000000
        /*07c0*/ 	.word	0x00000000
        /*07c4*/ 	.short	0x0101
        /*07c6*/ 	.byte	0xff
	.zero		1


	//   ....[107]....
        /*07c8*/ 	.word	0x0000a160
        /*07cc*/ 	.word	0x00000000
        /*07d0*/ 	.word	0x00000050
        /*07d4*/ 	.short	0x010a
        /*07d6*/ 	.byte	0xff
	.zero		1


	//   ....[108]....
        /*07d8*/ 	.word	0x0000a230
        /*07dc*/ 	.word	0x00000000
        /*07e0*/ 	.word	0x00000050
        /*07e4*/ 	.short	0x010a
        /*07e6*/ 	.byte	0xff
	.zero		1


	//   ....[109]....
        /*07e8*/ 	.word	0x0000a390
        /*07ec*/ 	.word	0x00000000
        /*07f0*/ 	.word	0x00000000
        /*07f4*/ 	.short	0x0101
        /*07f6*/ 	.byte	0xff
	.zero		1


	//   ....[110]....
        /*07f8*/ 	.word	0x0000a7a0
        /*07fc*/ 	.word	0x000000bf
        /*0800*/ 	.word	0x00000000
        /*0804*/ 	.short	0x0101
        /*0806*/ 	.byte	0xff
	.zero		1


	//   ....[111]....
        /*0808*/ 	.word	0x0000b7f0
        /*080c*/ 	.word	0x00000003
        /*0810*/ 	.word	0x000000f0
        /*0814*/ 	.short	0x010a
        /*0816*/ 	.byte	0xff
	.zero		1


	//   ....[112]....
        /*0818*/ 	.word	0x0000b850
        /*081c*/ 	.word	0x00000002
        /*0820*/ 	.word	0x00000028
        /*0824*/ 	.short	0x010a
        /*0826*/ 	.byte	0xff
	.zero		1


	//   ....[113]....
        /*0828*/ 	.word	0x0000b8b0
        /*082c*/ 	.word	0x00000002
        /*0830*/ 	.word	0x00000028
        /*0834*/ 	.short	0x010a
        /*0836*/ 	.byte	0xff
	.zero		1


	//   ....[114]....
        /*0838*/ 	.word	0x0000b900
        /*083c*/ 	.word	0x00000002
        /*0840*/ 	.word	0x000000a0
        /*0844*/ 	.short	0x010a
        /*0846*/ 	.byte	0xff
	.zero		1


	//   ....[115]....
        /*0848*/ 	.word	0x0000b960
        /*084c*/ 	.word	0x00000000
        /*0850*/ 	.word	0x00000000
        /*0854*/ 	.short	0x010a
        /*0856*/ 	.byte	0xff
	.zero		1


	//   ....[116]....
        /*0858*/ 	.word	0x0000b9c0
        /*085c*/ 	.word	0x00000000
        /*0860*/ 	.word	0x00000000
        /*0864*/ 	.short	0x010a
        /*0866*/ 	.byte	0xff
	.zero		1


	//   ....[117]....
        /*0868*/ 	.word	0x0000ba20
        /*086c*/ 	.word	0x00000000
        /*0870*/ 	.word	0x00000000
        /*0874*/ 	.short	0x010a
        /*0876*/ 	.byte	0xff
	.zero		1


	//   ....[118]....
        /*0878*/ 	.word	0x0000ba80
        /*087c*/ 	.word	0x00000000
        /*0880*/ 	.word	0x00000000
        /*0884*/ 	.short	0x010a
        /*0886*/ 	.byte	0xff
	.zero		1


	//   ....[119]....
        /*0888*/ 	.word	0x0000bad0
        /*088c*/ 	.word	0x00000000
        /*0890*/ 	.word	0x000000e0
        /*0894*/ 	.short	0x010a
        /*0896*/ 	.byte	0xff
	.zero		1


	//   ....[120]....
        /*0898*/ 	.word	0x0000bb30
        /*089c*/ 	.word	0x00000000
        /*08a0*/ 	.word	0x000000b0
        /*08a4*/ 	.short	0x010a
        /*08a6*/ 	.byte	0xff
	.zero		1


	//   ....[121]....
        /*08a8*/ 	.word	0x0000bb80
        /*08ac*/ 	.word	0x00000000
        /*08b0*/ 	.word	0x000000a0
        /*08b4*/ 	.short	0x010a
        /*08b6*/ 	.byte	0xff
	.zero		1


	//   ....[122]....
        /*08b8*/ 	.word	0x0000bbe0
        /*08bc*/ 	.word	0x00000000
        /*08c0*/ 	.word	0x000000b0
        /*08c4*/ 	.short	0x010a
        /*08c6*/ 	.byte	0xff
	.zero		1


	//   ....[123]....
        /*08c8*/ 	.word	0x0000bc40
        /*08cc*/ 	.word	0x00000004
        /*08d0*/ 	.word	0x00000008
        /*08d4*/ 	.short	0x010a
        /*08d6*/ 	.byte	0xff
	.zero		1


	//   ....[124]....
        /*08d8*/ 	.word	0x0000bd20
        /*08dc*/ 	.word	0x00000002
        /*08e0*/ 	.word	0x00000008
        /*08e4*/ 	.short	0x010a
        /*08e6*/ 	.byte	0xff
	.zero		1


	//   ....[125]....
        /*08e8*/ 	.word	0x0000bd70
        /*08ec*/ 	.word	0x00000000
        /*08f0*/ 	.word	0x000000a0
        /*08f4*/ 	.short	0x010a
        /*08f6*/ 	.byte	0xff
	.zero		1


	//   ....[126]....
        /*08f8*/ 	.word	0x0000bdd0
        /*08fc*/ 	.word	0x00000000
        /*0900*/ 	.word	0x000000d0
        /*0904*/ 	.short	0x010a
        /*0906*/ 	.byte	0xff
	.zero		1


	//   ....[127]....
        /*0908*/ 	.word	0x0000be30
        /*090c*/ 	.word	0x00000000
        /*0910*/ 	.word	0x00000000
        /*0914*/ 	.short	0x010a
        /*0916*/ 	.byte	0xff
	.zero		1


	//   ....[128]....
        /*0918*/ 	.word	0x0000be90
        /*091c*/ 	.word	0x00000000
        /*0920*/ 	.word	0x00000000
        /*0924*/ 	.short	0x010a
        /*0926*/ 	.byte	0xff
	.zero		1


	//   ....[129]....
        /*0928*/ 	.word	0x0000bef0
        /*092c*/ 	.word	0x00000000
        /*0930*/ 	.word	0x00000100
        /*0934*/ 	.short	0x010a
        /*0936*/ 	.byte	0xff
	.zero		1


	//   ....[130]....
        /*0938*/ 	.word	0x0000bf40
        /*093c*/ 	.word	0x00000000
        /*0940*/ 	.word	0x000000a0
        /*0944*/ 	.short	0x010a
        /*0946*/ 	.byte	0xff
	.zero		1


	//   ....[131]....
        /*0948*/ 	.word	0x0000bfa0
        /*094c*/ 	.word	0x00000000
        /*0950*/ 	.word	0x00000098
        /*0954*/ 	.short	0x010a
        /*0956*/ 	.byte	0xff
	.zero		1


	//   ....[132]....
        /*0958*/ 	.word	0x0000c000
        /*095c*/ 	.word	0x00000003
        /*0960*/ 	.word	0x00000070
        /*0964*/ 	.short	0x010a
        /*0966*/ 	.byte	0xff
	.zero		1


	//   ....[133]....
        /*0968*/ 	.word	0x0000c060
        /*096c*/ 	.word	0x00000003
        /*0970*/ 	.word	0x00000078
        /*0974*/ 	.short	0x010a
        /*0976*/ 	.byte	0xff
	.zero		1


	//   ....[134]....
        /*0978*/ 	.word	0x0000c0c0
        /*097c*/ 	.word	0x00000003
        /*0980*/ 	.word	0x00000080
        /*0984*/ 	.short	0x010a
        /*0986*/ 	.byte	0xff
	.zero		1


	//   ....[135]....
        /*0988*/ 	.word	0x0000c120
        /*098c*/ 	.word	0x00000003
        /*0990*/ 	.word	0x00000088
        /*0994*/ 	.short	0x010a
        /*0996*/ 	.byte	0xff
	.zero		1


	//   ....[136]....
        /*0998*/ 	.word	0x0000c180
        /*099c*/ 	.word	0x00000000
        /*09a0*/ 	.word	0x00000070
        /*09a4*/ 	.short	0x010a
        /*09a6*/ 	.byte	0xff
	.zero		1


	//   ....[137]....
        /*09a8*/ 	.word	0x0000c1e0
        /*09ac*/ 	.word	0x00000000
        /*09b0*/ 	.word	0x00000078
        /*09b4*/ 	.short	0x010a
        /*09b6*/ 	.byte	0xff
	.zero		1


	//   ....[138]....
        /*09b8*/ 	.word	0x0000c240
        /*09bc*/ 	.word	0x00000000
        /*09c0*/ 	.word	0x00000080
        /*09c4*/ 	.short	0x010a
        /*09c6*/ 	.byte	0xff
	.zero		1


	//   ....[139]....
        /*09c8*/ 	.word	0x0000c290
        /*09cc*/ 	.word	0x00000000
        /*09d0*/ 	.word	0x000000a0
        /*09d4*/ 	.short	0x010a
        /*09d6*/ 	.byte	0xff
	.zero		1


	//   ....[140]....
        /*09d8*/ 	.word	0x0000c2e0
        /*09dc*/ 	.word	0x00000003
        /*09e0*/ 	.word	0x00000050
        /*09e4*/ 	.short	0x010a
        /*09e6*/ 	.byte	0xff
	.zero		1


	//   ....[141]....
        /*09e8*/ 	.word	0x0000c330
        /*09ec*/ 	.word	0x000000bf
        /*09f0*/ 	.word	0x000000c0
        /*09f4*/ 	.short	0x010a
        /*09f6*/ 	.byte	0xff
	.zero		1


	//   ....[142]....
        /*09f8*/ 	.word	0x0000c380
        /*09fc*/ 	.word	0x000000ce
        /*0a00*/ 	.word	0x00000050
        /*0a04*/ 	.short	0x010a
        /*0a06*/ 	.byte	0xff
	.zero		1


	//   ....[143]....
        /*0a08*/ 	.word	0x0000c3d0
        /*0a0c*/ 	.word	0x00000000
        /*0a10*/ 	.word	0x00000050
        /*0a14*/ 	.short	0x010a
        /*0a16*/ 	.byte	0xff
	.zero		1


	//   ....[144]....
        /*0a18*/ 	.word	0x0000c420
        /*0a1c*/ 	.word	0x00000000
        /*0a20*/ 	.word	0x00000050
        /*0a24*/ 	.short	0x010a
        /*0a26*/ 	.byte	0xff
	.zero		1


	//----- nvinfo : EIATTR_NUM_MBARRIERS
	.align		4
.L_48:
        /*0a28*/ 	.byte	0x03, 0x38
        /*0a2a*/ 	.short	0x0021


	//----- nvinfo : EIATTR_EXIT_INSTR_OFFSETS
	.align		4
        /*0a2c*/ 	.byte	0x04, 0x1c
        /*0a2e*/ 	.short	(.L_50 - .L_49)


	//   ....[0]....
.L_49:
        /*0a30*/ 	.word	0x00002860


	//   ....[1]....
        /*0a34*/ 	.word	0x00002d60


	//   ....[2]....
        /*0a38*/ 	.word	0x00002dc0


	//   ....[3]....
        /*0a3c*/ 	.word	0x00004020


	//   ....[4]....
        /*0a40*/ 	.word	0x00005080


	//   ....[5]....
        /*0a44*/ 	.word	0x000050c0


	//   ....[6]....
        /*0a48*/ 	.word	0x0000b7e0


	//----- nvinfo : EIATTR_MAX_THREADS
	.align		4
.L_50:
        /*0a4c*/ 	.byte	0x04, 0x05
        /*0a4e*/ 	.short	(.L_52 - .L_51)
.L_51:
        /*0a50*/ 	.word	0x00000100
        /*0a54*/ 	.word	0x00000001
        /*0a58*/ 	.word	0x00000001


	//----- nvinfo : EIATTR_CRS_STACK_SIZE
	.align		4
.L_52:
        /*0a5c*/ 	.byte	0x04, 0x1e
        /*0a5e*/ 	.short	(.L_54 - .L_53)
.L_53:
        /*0a60*/ 	.word	0x00000000


	//----- nvinfo : EIATTR_CBANK_PARAM_SIZE
	.align		4
.L_54:
        /*0a64*/ 	.byte	0x03, 0x19
        /*0a66*/ 	.short	0x0800


	//----- nvinfo : EIATTR_PARAM_CBANK
	.align		4
        /*0a68*/ 	.byte	0x04, 0x0a
        /*0a6a*/ 	.short	(.L_56 - .L_55)
	.align		4
.L_55:
        /*0a6c*/ 	.word	index@(.nv.constant0._ZN7cutlass13device_kernelINS_4gemm6kernel13GemmUniversalIN4cute5tupleIJiiiiEEENS1_10collective13CollectiveMmaINS1_35MainloopSm100TmaUmmaWarpSpecializedILi5ELi2ELi2ENS5_IJNS4_1CILi2EEENSA_ILi1EEESC_EEEEENS5_IJNSA_ILi256EEESF_NSA_ILi128EEEEEENS_12float_e4m3_tENS5_IJlSC_lEEESI_SJ_NS4_8TiledMMAINS4_8MMA_AtomIJNS4_10MMA_TraitsINS4_25SM100_MMA_F8F6F4_2x1SM_SSEJSI_SI_fSF_SF_NS4_17integral_constantINS4_4UMMA5MajorELSQ_0EEESR_NSO_INSP_7ScaleInELSS_0EEEST_EEEEEENS4_6LayoutINS5_IJSC_SC_SC_EEENS5_IJNSA_ILi0EEESY_SY_EEEEENS5_IJNS4_10UnderscoreES11_S11_EEEEENS4_18SM100_TMA_2SM_LOADENS4_14ComposedLayoutINS4_7SwizzleILi3ELi4ELi3EEENS4_18smem_ptr_flag_bitsILi8EEENSW_INS5_IJNSA_ILi8EEESG_EEENS5_IJSG_SC_EEEEEEEvNS4_8identityES14_S1E_vS1F_EENS_8epilogue10collective18CollectiveEpilogueINS1H_23Sm100TmaWarpSpecializedILi4ELi2ELi64ELb0ELb0EEEJNS5_IJSG_SF_SG_EEENS5_IJNSW_ISG_SC_EENSW_INSA_ILi64EEESC_EEEEESI_SJ_SI_SJ_NS1H_6fusion15FusionCallbacksIS1L_NS1R_17LinearCombinationISI_fSI_fLNS_15FloatRoundStyleE2EEES1M_S1Q_JEEENS4_5SM1004TMEM4LOAD26SM100_TMEM_LOAD_32dp32b64xENS4_13SM90_TMA_LOADENS15_INS16_ILi2ELi4ELi3EEES19_NSW_INS5_IJS1A_S1O_EEENS5_IJS1O_SC_EEEEEEENS4_39AutoVectorizingCopyWithAssumedAlignmentILi128EEENS4_14SM90_TMA_STOREES26_S28_S28_EEEvvEEEEvNT_6ParamsE)
        /*0a70*/ 	.short	0x0380
        /*0a72*/ 	.short	0x0800


	//----- nvinfo : EIATTR_SW_WAR
	.align		4
.L_56:
        /*0a74*/ 	.byte	0x04, 0x36
        /*0a76*/ 	.short	(.L_58 - .L_57)
.L_57:
        /*0a78*/ 	.word	0x00000008
.L_58:


//--------------------- .nv.callgraph             --------------------------
	.section	.nv.callgraph,"",@"SHT_CUDA_CALLGRAPH"
	.align	4
	.sectionentsize	8
	.align		4
        /*0000*/ 	.word	0x00000000
	.align		4
        /*0004*/ 	.word	0xffffffff
	.align		4
        /*0008*/ 	.word	index@(_ZN7cutlass13device_kernelINS_4gemm6kernel13GemmUniversalIN4cute5tupleIJiiiiEEENS1_10collective13CollectiveMmaINS1_35MainloopSm100TmaUmmaWarpSpecializedILi5ELi2ELi2ENS5_IJNS4_1CILi2EEENSA_ILi1EEESC_EEEEENS5_IJNSA_ILi256EEESF_NSA_ILi128EEEEEENS_12float_e4m3_tENS5_IJlSC_lEEESI_SJ_NS4_8TiledMMAINS4_8MMA_AtomIJNS4_10MMA_TraitsINS4_25SM100_MMA_F8F6F4_2x1SM_SSEJSI_SI_fSF_SF_NS4_17integral_constantINS4_4UMMA5MajorELSQ_0EEESR_NSO_INSP_7ScaleInELSS_0EEEST_EEEEEENS4_6LayoutINS5_IJSC_SC_SC_EEENS5_IJNSA_ILi0EEESY_SY_EEEEENS5_IJNS4_10UnderscoreES11_S11_EEEEENS4_18SM100_TMA_2SM_LOADENS4_14ComposedLayoutINS4_7SwizzleILi3ELi4ELi3EEENS4_18smem_ptr_flag_bitsILi8EEENSW_INS5_IJNSA_ILi8EEESG_EEENS5_IJSG_SC_EEEEEEEvNS4_8identityES14_S1E_vS1F_EENS_8epilogue10collective18CollectiveEpilogueINS1H_23Sm100TmaWarpSpecializedILi4ELi2ELi64ELb0ELb0EEEJNS5_IJSG_SF_SG_EEENS5_IJNSW_ISG_SC_EENSW_INSA_ILi64EEESC_EEEEESI_SJ_SI_SJ_NS1H_6fusion15FusionCallbacksIS1L_NS1R_17LinearCombinationISI_fSI_fLNS_15FloatRoundStyleE2EEES1M_S1Q_JEEENS4_5SM1004TMEM4LOAD26SM100_TMEM_LOAD_32dp32b64xENS4_13SM90_TMA_LOADENS15_INS16_ILi2ELi4ELi3EEES19_NSW_INS5_IJS1A_S1O_EEENS5_IJS1O_SC_EEEEEEENS4_39AutoVectorizingCopyWithAssumedAlignmentILi128EEENS4_14SM90_TMA_STOREES26_S28_S28_EEEvvEEEEvNT_6ParamsE)
	.align		4
        /*000c*/ 	.word	index@(__assertfail)
	.align		4
        /*0010*/ 	.word	0x00000000
	.align		4
        /*0014*/ 	.word	0xfffffffe
	.align		4
        /*0018*/ 	.word	0x00000000
	.align		4
        /*001c*/ 	.word	0xfffffffd
	.align		4
        /*0020*/ 	.word	0x00000000
	.align		4
        /*0024*/ 	.word	0xfffffffc


//--------------------- .nv.constant4             --------------------------
	.section	.nv.constant4,"a",@progbits
	.align	8
	.align		8
.nv.constant4:
        /*0000*/ 	.dword	__assertfail
	.align		8
        /*0008*/ 	.dword	__unnamed_1
	.align		8
        /*0010*/ 	.dword	__unnamed_2
	.align		8
        /*0018*/ 	.dword	__unnamed_3
	.align		8
        /*0020*/ 	.dword	_ZN39_INTERNAL_b98bb16d_4_k_cu_ae548ca1_99164cuda3std3__45__cpo5beginE
	.align		8
        /*0028*/ 	.dword	_ZN39_INTERNAL_b98bb16d_4_k_cu_ae548ca1_99164cuda3std3__45__cpo3endE
	.align		8
        /*0030*/ 	.dword	_ZN39_INTERNAL_b98bb16d_4_k_cu_ae548ca1_99164cuda3std3__45__cpo6cbeginE
	.align		8
        /*0038*/ 	.dword	_ZN39_INTERNAL_b98bb16d_4_k_cu_ae548ca1_99164cuda3std3__45__cpo4cendE
	.align		8
        /*0040*/ 	.dword	_ZN39_INTERNAL_b98bb16d_4_k_cu_ae548ca1_99164cuda3std3__441_GLOBAL__N__b98bb16d_4_k_cu_ae548ca1_99166ignoreE
	.align		8
        /*0048*/ 	.dword	_ZN39_INTERNAL_b98bb16d_4_k_cu_ae548ca1_99164cuda3std3__419piecewise_constructE
	.align		8
        /*0050*/ 	.dword	_ZN39_INTERNAL_b98bb16d_4_k_cu_ae548ca1_99164cuda3std3__48in_placeE
	.align		8
        /*0058*/ 	.dword	_ZN39_INTERNAL_b98bb16d_4_k_cu_ae548ca1_99164cuda3std6ranges3__45__cpo4swapE
	.align		8
        /*0060*/ 	.dword	_ZN39_INTERNAL_b98bb16d_4_k_cu_ae548ca1_99164cuda3std6ranges3__45__cpo9iter_moveE
	.align		8
        /*0068*/ 	.dword	_ZN39_INTERNAL_b98bb16d_4_k_cu_ae548ca1_99164cute7productE
	.align		8
        /*0070*/ 	.dword	_ZN39_INTERNAL_b98bb16d_4_k_cu_ae548ca1_99164cute1_E
	.align		8
        /*0078*/ 	.dword	$str$25
	.align		8
        /*0080*/ 	.dword	$str$26
	.align		8
        /*0088*/ 	.dword	$str$27
	.align		8
        /*0090*/ 	.dword	$str$28


//--------------------- .text._ZN7cutlass13device_kernelINS_4gemm6kernel13GemmUniversalIN4cute5tupleIJiiiiEEENS1_10collective13CollectiveMmaINS1_35MainloopSm100TmaUmmaWarpSpecializedILi5ELi2ELi2ENS5_IJNS4_1CILi2EEENSA_ILi1EEESC_EEEEENS5_IJNSA_ILi256EEESF_NSA_ILi128EEEEEENS_12float_e4m3_tENS5_IJlSC_lEEESI_SJ_NS4_8TiledMMAINS4_8MMA_AtomIJNS4_10MMA_TraitsINS4_25SM100_MMA_F8F6F4_2x1SM_SSEJSI_SI_fSF_SF_NS4_17integral_constantINS4_4UMMA5MajorELSQ_0EEESR_NSO_INSP_7ScaleInELSS_0EEEST_EEEEEENS4_6LayoutINS5_IJSC_SC_SC_EEENS5_IJNSA_ILi0EEESY_SY_EEEEENS5_IJNS4_10UnderscoreES11_S11_EEEEENS4_18SM100_TMA_2SM_LOADENS4_14ComposedLayoutINS4_7SwizzleILi3ELi4ELi3EEENS4_18smem_ptr_flag_bitsILi8EEENSW_INS5_IJNSA_ILi8EEESG_EEENS5_IJSG_SC_EEEEEEEvNS4_8identityES14_S1E_vS1F_EENS_8epilogue10collective18CollectiveEpilogueINS1H_23Sm100TmaWarpSpecializedILi4ELi2ELi64ELb0ELb0EEEJNS5_IJSG_SF_SG_EEENS5_IJNSW_ISG_SC_EENSW_INSA_ILi64EEESC_EEEEESI_SJ_SI_SJ_NS1H_6fusion15FusionCallbacksIS1L_NS1R_17LinearCombinationISI_fSI_fLNS_15FloatRoundStyleE2EEES1M_S1Q_JEEENS4_5SM1004TMEM4LOAD26SM100_TMEM_LOAD_32dp32b64xENS4_13SM90_TMA_LOADENS15_INS16_ILi2ELi4ELi3EEES19_NSW_INS5_IJS1A_S1O_EEENS5_IJS1O_SC_EEEEEEENS4_39AutoVectorizingCopyWithAssumedAlignmentILi128EEENS4_14SM90_TMA_STOREES26_S28_S28_EEEvvEEEEvNT_6ParamsE --------------------------
	.section	.text._ZN7cutlass13device_kernelINS_4gemm6kernel13GemmUniversalIN4cute5tupleIJiiiiEEENS1_10collective13CollectiveMmaINS1_35MainloopSm100TmaUmmaWarpSpecializedILi5ELi2ELi2ENS5_IJNS4_1CILi2EEENSA_ILi1EEESC_EEEEENS5_IJNSA_ILi256EEESF_NSA_ILi128EEEEEENS_12float_e4m3_tENS5_IJlSC_lEEESI_SJ_NS4_8TiledMMAINS4_8MMA_AtomIJNS4_10MMA_TraitsINS4_25SM100_MMA_F8F6F4_2x1SM_SSEJSI_SI_fSF_SF_NS4_17integral_constantINS4_4UMMA5MajorELSQ_0EEESR_NSO_INSP_7ScaleInELSS_0EEEST_EEEEEENS4_6LayoutINS5_IJSC_SC_SC_EEENS5_IJNSA_ILi0EEESY_SY_EEEEENS5_IJNS4_10UnderscoreES11_S11_EEEEENS4_18SM100_TMA_2SM_LOADENS4_14ComposedLayoutINS4_7SwizzleILi3ELi4ELi3EEENS4_18smem_ptr_flag_bitsILi8EEENSW_INS5_IJNSA_ILi8EEESG_EEENS5_IJSG_SC_EEEEEEEvNS4_8identityES14_S1E_vS1F_EENS_8epilogue10collective18CollectiveEpilogueINS1H_23Sm100TmaWarpSpecializedILi4ELi2ELi64ELb0ELb0EEEJNS5_IJSG_SF_SG_EEENS5_IJNSW_ISG_SC_EENSW_INSA_ILi64EEESC_EEEEESI_SJ_SI_SJ_NS1H_6fusion15FusionCallbacksIS1L_NS1R_17LinearCombinationISI_fSI_fLNS_15FloatRoundStyleE2EEES1M_S1Q_JEEENS4_5SM1004TMEM4LOAD26SM100_TMEM_LOAD_32dp32b64xENS4_13SM90_TMA_LOADENS15_INS16_ILi2ELi4ELi3EEES19_NSW_INS5_IJS1A_S1O_EEENS5_IJS1O_SC_EEEEEEENS4_39AutoVectorizingCopyWithAssumedAlignmentILi128EEENS4_14SM90_TMA_STOREES26_S28_S28_EEEvvEEEEvNT_6ParamsE,"ax",@progbits
	.align	128
.text._ZN7cutlass13device_kernelINS_4gemm6kernel13GemmUniversalIN4cute5tupleIJiiiiEEENS1_10collective13CollectiveMmaINS1_35MainloopSm100TmaUmmaWarpSpecializedILi5ELi2ELi2ENS5_IJNS4_1CILi2EEENSA_ILi1EEESC_EEEEENS5_IJNSA_ILi256EEESF_NSA_ILi128EEEEEENS_12float_e4m3_tENS5_IJlSC_lEEESI_SJ_NS4_8TiledMMAINS4_8MMA_AtomIJNS4_10MMA_TraitsINS4_25SM100_MMA_F8F6F4_2x1SM_SSEJSI_SI_fSF_SF_NS4_17integral_constantINS4_4UMMA5MajorELSQ_0EEESR_NSO_INSP_7ScaleInELSS_0EEEST_EEEEEENS4_6LayoutINS5_IJSC_SC_SC_EEENS5_IJNSA_ILi0EEESY_SY_EEEEENS5_IJNS4_10UnderscoreES11_S11_EEEEENS4_18SM100_TMA_2SM_LOADENS4_14ComposedLayoutINS4_7SwizzleILi3ELi4ELi3EEENS4_18smem_ptr_flag_bitsILi8EEENSW_INS5_IJNSA_ILi8EEESG_EEENS5_IJSG_SC_EEEEEEEvNS4_8identityES14_S1E_vS1F_EENS_8epilogue10collective18CollectiveEpilogueINS1H_23Sm100TmaWarpSpecializedILi4ELi2ELi64ELb0ELb0EEEJNS5_IJSG_SF_SG_EEENS5_IJNSW_ISG_SC_EENSW_INSA_ILi64EEESC_EEEEESI_SJ_SI_SJ_NS1H_6fusion15FusionCallbacksIS1L_NS1R_17LinearCombinationISI_fSI_fLNS_15FloatRoundStyleE2EEES1M_S1Q_JEEENS4_5SM1004TMEM4LOAD26SM100_TMEM_LOAD_32dp32b64xENS4_13SM90_TMA_LOADENS15_INS16_ILi2ELi4ELi3EEES19_NSW_INS5_IJS1A_S1O_EEENS5_IJS1O_SC_EEEEEEENS4_39AutoVectorizingCopyWithAssumedAlignmentILi128EEENS4_14SM90_TMA_STOREES26_S28_S28_EEEvvEEEEvNT_6ParamsE:
        .type           _ZN7cutlass13device_kernelINS_4gemm6kernel13GemmUniversalIN4cute5tupleIJiiiiEEENS1_10collective13CollectiveMmaINS1_35MainloopSm100TmaUmmaWarpSpecializedILi5ELi2ELi2ENS5_IJNS4_1CILi2EEENSA_ILi1EEESC_EEEEENS5_IJNSA_ILi256EEESF_NSA_ILi128EEEEEENS_12float_e4m3_tENS5_IJlSC_lEEESI_SJ_NS4_8TiledMMAINS4_8MMA_AtomIJNS4_10MMA_TraitsINS4_25SM100_MMA_F8F6F4_2x1SM_SSEJSI_SI_fSF_SF_NS4_17integral_constantINS4_4UMMA5MajorELSQ_0EEESR_NSO_INSP_7ScaleInELSS_0EEEST_EEEEEENS4_6LayoutINS5_IJSC_SC_SC_EEENS5_IJNSA_ILi0EEESY_SY_EEEEENS5_IJNS4_10UnderscoreES11_S11_EEEEENS4_18SM100_TMA_2SM_LOADENS4_14ComposedLayoutINS4_7SwizzleILi3ELi4ELi3EEENS4_18smem_ptr_flag_bitsILi8EEENSW_INS5_IJNSA_ILi8EEESG_EEENS5_IJSG_SC_EEEEEEEvNS4_8identityES14_S1E_vS1F_EENS_8epilogue10collective18CollectiveEpilogueINS1H_23Sm100TmaWarpSpecializedILi4ELi2ELi64ELb0ELb0EEEJNS5_IJSG_SF_SG_EEENS5_IJNSW_ISG_SC_EENSW_INSA_ILi64EEESC_EEEEESI_SJ_SI_SJ_NS1H_6fusion15FusionCallbacksIS1L_NS1R_17LinearCombinationISI_fSI_fLNS_15FloatRoundStyleE2EEES1M_S1Q_JEEENS4_5SM1004TMEM4LOAD26SM100_TMEM_LOAD_32dp32b64xENS4_13SM90_TMA_LOADENS15_INS16_ILi2ELi4ELi3EEES19_NSW_INS5_IJS1A_S1O_EEENS5_IJS1O_SC_EEEEEEENS4_39AutoVectorizingCopyWithAssumedAlignmentILi128EEENS4_14SM90_TMA_STOREES26_S28_S28_EEEvvEEEEvNT_6ParamsE,@function
        .size           _ZN7cutlass13device_kernelINS_4gemm6kernel13GemmUniversalIN4cute5tupleIJiiiiEEENS1_10collective13CollectiveMmaINS1_35MainloopSm100TmaUmmaWarpSpecializedILi5ELi2ELi2ENS5_IJNS4_1CILi2EEENSA_ILi1EEESC_EEEEENS5_IJNSA_ILi256EEESF_NSA_ILi128EEEEEENS_12float_e4m3_tENS5_IJlSC_lEEESI_SJ_NS4_8TiledMMAINS4_8MMA_AtomIJNS4_10MMA_TraitsINS4_25SM100_MMA_F8F6F4_2x1SM_SSEJSI_SI_fSF_SF_NS4_17integral_constantINS4_4UMMA5MajorELSQ_0EEESR_NSO_INSP_7ScaleInELSS_0EEEST_EEEEEENS4_6LayoutINS5_IJSC_SC_SC_EEENS5_IJNSA_ILi0EEESY_SY_EEEEENS5_IJNS4_10UnderscoreES11_S11_EEEEENS4_18SM100_TMA_2SM_LOADENS4_14ComposedLayoutINS4_7SwizzleILi3ELi4ELi3EEENS4_18smem_ptr_flag_bitsILi8EEENSW_INS5_IJNSA_ILi8EEESG_EEENS5_IJSG_SC_EEEEEEEvNS4_8identityES14_S1E_vS1F_EENS_8epilogue10collective18CollectiveEpilogueINS1H_23Sm100TmaWarpSpecializedILi4ELi2ELi64ELb0ELb0EEEJNS5_IJSG_SF_SG_EEENS5_IJNSW_ISG_SC_EENSW_INSA_ILi64EEESC_EEEEESI_SJ_SI_SJ_NS1H_6fusion15FusionCallbacksIS1L_NS1R_17LinearCombinationISI_fSI_fLNS_15FloatRoundStyleE2EEES1M_S1Q_JEEENS4_5SM1004TMEM4LOAD26SM100_TMEM_LOAD_32dp32b64xENS4_13SM90_TMA_LOADENS15_INS16_ILi2ELi4ELi3EEES19_NSW_INS5_IJS1A_S1O_EEENS5_IJS1O_SC_EEEEEEENS4_39AutoVectorizingCopyWithAssumedAlignmentILi128EEENS4_14SM90_TMA_STOREES26_S28_S28_EEEvvEEEEvNT_6ParamsE,(.L_x_191 - _ZN7cutlass13device_kernelINS_4gemm6kernel13GemmUniversalIN4cute5tupleIJiiiiEEENS1_10collective13CollectiveMmaINS1_35MainloopSm100TmaUmmaWarpSpecializedILi5ELi2ELi2ENS5_IJNS4_1CILi2EEENSA_ILi1EEESC_EEEEENS5_IJNSA_ILi256EEESF_NSA_ILi128EEEEEENS_12float_e4m3_tENS5_IJlSC_lEEESI_SJ_NS4_8TiledMMAINS4_8MMA_AtomIJNS4_10MMA_TraitsINS4_25SM100_MMA_F8F6F4_2x1SM_SSEJSI_SI_fSF_SF_NS4_17integral_constantINS4_4UMMA5MajorELSQ_0EEESR_NSO_INSP_7ScaleInELSS_0EEEST_EEEEEENS4_6LayoutINS5_IJSC_SC_SC_EEENS5_IJNSA_ILi0EEESY_SY_EEEEENS5_IJNS4_10UnderscoreES11_S11_EEEEENS4_18SM100_TMA_2SM_LOADENS4_14ComposedLayoutINS4_7SwizzleILi3ELi4ELi3EEENS4_18smem_ptr_flag_bitsILi8EEENSW_INS5_IJNSA_ILi8EEESG_EEENS5_IJSG_SC_EEEEEEEvNS4_8identityES14_S1E_vS1F_EENS_8epilogue10collective18CollectiveEpilogueINS1H_23Sm100TmaWarpSpecializedILi4ELi2ELi64ELb0ELb0EEEJNS5_IJSG_SF_SG_EEENS5_IJNSW_ISG_SC_EENSW_INSA_ILi64EEESC_EEEEESI_SJ_SI_SJ_NS1H_6fusion15FusionCallbacksIS1L_NS1R_17LinearCombinationISI_fSI_fLNS_15FloatRoundStyleE2EEES1M_S1Q_JEEENS4_5SM1004TMEM4LOAD26SM100_TMEM_LOAD_32dp32b64xENS4_13SM90_TMA_LOADENS15_INS16_ILi2ELi4ELi3EEES19_NSW_INS5_IJS1A_S1O_EEENS5_IJS1O_SC_EEEEEEENS4_39AutoVectorizingCopyWithAssumedAlignmentILi128EEENS4_14SM90_TMA_STOREES26_S28_S28_EEEvvEEEEvNT_6ParamsE)
        .other          _ZN7cutlass13device_kernelINS_4gemm6kernel13GemmUniversalIN4cute5tupleIJiiiiEEENS1_10collective13CollectiveMmaINS1_35MainloopSm100TmaUmmaWarpSpecializedILi5ELi2ELi2ENS5_IJNS4_1CILi2EEENSA_ILi1EEESC_EEEEENS5_IJNSA_ILi256EEESF_NSA_ILi128EEEEEENS_12float_e4m3_tENS5_IJlSC_lEEESI_SJ_NS4_8TiledMMAINS4_8MMA_AtomIJNS4_10MMA_TraitsINS4_25SM100_MMA_F8F6F4_2x1SM_SSEJSI_SI_fSF_SF_NS4_17integral_constantINS4_4UMMA5MajorELSQ_0EEESR_NSO_INSP_7ScaleInELSS_0EEEST_EEEEEENS4_6LayoutINS5_IJSC_SC_SC_EEENS5_IJNSA_ILi0EEESY_SY_EEEEENS5_IJNS4_10UnderscoreES11_S11_EEEEENS4_18SM100_TMA_2SM_LOADENS4_14ComposedLayoutINS4_7SwizzleILi3ELi4ELi3EEENS4_18smem_ptr_flag_bitsILi8EEENSW_INS5_IJNSA_ILi8EEESG_EEENS5_IJSG_SC_EEEEEEEvNS4_8identityES14_S1E_vS1F_EENS_8epilogue10collective18CollectiveEpilogueINS1H_23Sm100TmaWarpSpecializedILi4ELi2ELi64ELb0ELb0EEEJNS5_IJSG_SF_SG_EEENS5_IJNSW_ISG_SC_EENSW_INSA_ILi64EEESC_EEEEESI_SJ_SI_SJ_NS1H_6fusion15FusionCallbacksIS1L_NS1R_17LinearCombinationISI_fSI_fLNS_15FloatRoundStyleE2EEES1M_S1Q_JEEENS4_5SM1004TMEM4LOAD26SM100_TMEM_LOAD_32dp32b64xENS4_13SM90_TMA_LOADENS15_INS16_ILi2ELi4ELi3EEES19_NSW_INS5_IJS1A_S1O_EEENS5_IJS1O_SC_EEEEEEENS4_39AutoVectorizingCopyWithAssumedAlignmentILi128EEENS4_14SM90_TMA_STOREES26_S28_S28_EEEvvEEEEvNT_6ParamsE,@"STO_CUDA_ENTRY STV_DEFAULT"
_ZN7cutlass13device_kernelINS_4gemm6kernel13GemmUniversalIN4cute5tupleIJiiiiEEENS1_10collective13CollectiveMmaINS1_35MainloopSm100TmaUmmaWarpSpecializedILi5ELi2ELi2ENS5_IJNS4_1CILi2EEENSA_ILi1EEESC_EEEEENS5_IJNSA_ILi256EEESF_NSA_ILi128EEEEEENS_12float_e4m3_tENS5_IJlSC_lEEESI_SJ_NS4_8TiledMMAINS4_8MMA_AtomIJNS4_10MMA_TraitsINS4_25SM100_MMA_F8F6F4_2x1SM_SSEJSI_SI_fSF_SF_NS4_17integral_constantINS4_4UMMA5MajorELSQ_0EEESR_NSO_INSP_7ScaleInELSS_0EEEST_EEEEEENS4_6LayoutINS5_IJSC_SC_SC_EEENS5_IJNSA_ILi0EEESY_SY_EEEEENS5_IJNS4_10UnderscoreES11_S11_EEEEENS4_18SM100_TMA_2SM_LOADENS4_14ComposedLayoutINS4_7SwizzleILi3ELi4ELi3EEENS4_18smem_ptr_flag_bitsILi8EEENSW_INS5_IJNSA_ILi8EEESG_EEENS5_IJSG_SC_EEEEEEEvNS4_8identityES14_S1E_vS1F_EENS_8epilogue10collective18CollectiveEpilogueINS1H_23Sm100TmaWarpSpecializedILi4ELi2ELi64ELb0ELb0EEEJNS5_IJSG_SF_SG_EEENS5_IJNSW_ISG_SC_EENSW_INSA_ILi64EEESC_EEEEESI_SJ_SI_SJ_NS1H_6fusion15FusionCallbacksIS1L_NS1R_17LinearCombinationISI_fSI_fLNS_15FloatRoundStyleE2EEES1M_S1Q_JEEENS4_5SM1004TMEM4LOAD26SM100_TMEM_LOAD_32dp32b64xENS4_13SM90_TMA_LOADENS15_INS16_ILi2ELi4ELi3EEES19_NSW_INS5_IJS1A_S1O_EEENS5_IJS1O_SC_EEEEEEENS4_39AutoVectorizingCopyWithAssumedAlignmentILi128EEENS4_14SM90_TMA_STOREES26_S28_S28_EEEvvEEEEvNT_6ParamsE:
[----:B------:R-:W1:Y:S01]  /*0000*/  LDC R1, c[0x0][0x37c] ;  /* 0x0000df00ff017b82 */ /* 0x000e620000000800 */
[----:B------:R-:W2:Y:S01]  /*0010*/  S2R R185, SR_TID.X ;  /* 0x0000000000b97919 */ /* 0x000ea20000002100 */
[----:B------:R-:W3:Y:S06]  /*0020*/  LDCU.64 UR6, c[0x0][0x890] ;  /* 0x00011200ff0677ac */ /* 0x000eec0008000a00 */
[----:B------:R-:W4:Y:S01]  /*0030*/  S2UR UR37, SR_CgaCtaId ;  /* 0x00000000002579c3 */ /* 0x000f220000008800 */
[----:B------:R-:W-:Y:S02]  /*0040*/  PRMT R171, RZ, 0x7610, R171 ;  /* 0x00007610ffab7816 */ /* 0x000fe400000000ab */
[----:B------:R-:W-:Y:S01]  /*0050*/  ELECT P1, URZ, PT ;  /* 0x0000000000ff782f */ /* 0x000fe20003820000 */
[----:B------:R-:W1:Y:S01]  /*0060*/  LDCU.64 UR46, c[0x0][0x358] ;  /* 0x00006b00ff2e77ac */ /* 0x000e620008000a00 */
[----:B---3--:R-:W-:-:S04]  /*0070*/  UISETP.NE.U32.AND UP0, UPT, UR6, URZ, UPT ;  /* 0x000000ff0600728c */ /* 0x008fc8000bf05070 */
[----:B------:R-:W-:Y:S02]  /*0080*/  UISETP.NE.AND.EX UP0, UPT, UR7, URZ, UPT, UP0 ;  /* 0x000000ff0700728c */ /* 0x000fe4000bf05300 */
[----:B----4-:R-:W-:Y:S02]  /*0090*/  ULOP3.LUT UR5, UR37, 0x1, URZ, 0xc0, !UPT ;  /* 0x0000000125057892 */ /* 0x010fe4000f8ec0ff */
[----:B------:R-:W-:Y:S01]  /*00a0*/  ULOP3.LUT UR4, UR37, 0x1, URZ, 0x3c, !UPT ;  /* 0x0000000125047892 */ /* 0x000fe2000f8e3cff */
[----:B--2---:R-:W-:-:S05]  /*00b0*/  SHF.R.U32.HI R173, RZ, 0x5, R185 ;  /* 0x00000005ffad7819 */ /* 0x004fca00000116b9 */
[----:B------:R-:W2:Y:S02]  /*00c0*/  SHFL.IDX PT, R0, R173, RZ, 0x1f ;  /* 0x00001fffad007589 */ /* 0x000ea400000e0000 */
[----:B--2---:R-:W-:Y:S01]  /*00d0*/  R2UR UR10, R0 ;  /* 0x00000000000a72ca */ /* 0x004fe200000e0000 */
[----:B-1----:R-:W-:-:S14]  /*00e0*/  BRA.U UP0, `(.L_x_0) ;  /* 0x00000001002c7547 */ /* 0x002fdc000b800000 */
[----:B------:R-:W1:Y:S02]  /*00f0*/  LDCU.64 UR8, c[0x0][0x888] ;  /* 0x00011100ff0877ac */ /* 0x000e640008000a00 */
[----:B-1----:R-:W-:-:S04]  /*0100*/  UISETP.NE.U32.AND UP0, UPT, UR8, URZ, UPT ;  /* 0x000000ff0800728c */ /* 0x002fc8000bf05070 */
[----:B------:R-:W-:-:S09]  /*0110*/  UISETP.NE.AND.EX UP0, UPT, UR9, URZ, UPT, UP0 ;  /* 0x000000ff0900728c */ /* 0x000fd2000bf05300 */
[----:B------:R-:W-:Y:S05]  /*0120*/  BRA.U !UP0, `(.L_x_1) ;  /* 0x0000000108107547 */ /* 0x000fea000b800000 */
[----:B------:R-:W1:Y:S02]  /*0130*/  LDC.64 R2, c[0x0][0x888] ;  /* 0x00022200ff027b82 */ /* 0x000e640000000a00 */
[----:B-1----:R1:W5:Y:S01]  /*0140*/  LDG.E R81, desc[UR46][R2.64] ;  /* 0x0000002e02517981 */ /* 0x002362000c1e1900 */
[----:B------:R-:W-:Y:S01]  /*0150*/  HFMA2 R171, -RZ, RZ, 0, 5.9604644775390625e-08 ;  /* 0x00000001ffab7431 */ /* 0x000fe200000001ff */
[----:B------:R-:W-:Y:S05]  /*0160*/  BRA `(.L_x_0) ;  /* 0x00000000000c7947 */ /* 0x000fea0003800000 */
.L_x_1:
[----:B------:R-:W1:Y:S01]  /*0170*/  LDCU UR8, c[0x0][0x880] ;  /* 0x00011000ff0877ac */ /* 0x000e620008000800 */
[----:B------:R-:W-:Y:S01]  /*0180*/  HFMA2 R171, -RZ, RZ, 0, 5.9604644775390625e-08 ;  /* 0x00000001ffab7431 */ /* 0x000fe200000001ff */
[----:B-1----:R-:W-:-:S07]  /*0190*/  MOV R81, UR8 ;  /* 0x0000000800517c02 */ /* 0x002fce0008000f00 */
.L_x_0:
[----:B------:R-:W2:Y:S02]  /*01a0*/  LDCU.64 UR8, c[0x0][0x8b0] ;  /* 0x00011600ff0877ac */ /* 0x000ea40008000a00 */
[----:B--2---:R-:W-:-:S04]  /*01b0*/  UISETP.NE.U32.AND UP0, UPT, UR8, URZ, UPT ;  /* 0x000000ff0800728c */ /* 0x004fc8000bf05070 */
[----:B------:R-:W-:-:S09]  /*01c0*/  UISETP.NE.AND.EX UP0, UPT, UR9, URZ, UPT, UP0 ;  /* 0x000000ff0900728c */ /* 0x000fd2000bf05300 */
[----:B------:R-:W-:Y:S05]  /*01d0*/  BRA.U UP0, `(.L_x_2) ;  /* 0x0000000100247547 */ /* 0x000fea000b800000 */
[----:B------:R-:W2:Y:S02]  /*01e0*/  LDCU.64 UR8, c[0x0][0x8a8] ;  /* 0x00011500ff0877ac */ /* 0x000ea40008000a00 */
[----:B--2---:R-:W-:-:S04]  /*01f0*/  UISETP.NE.U32.AND UP0, UPT, UR8, URZ, UPT ;  /* 0x000000ff0800728c */ /* 0x004fc8000bf05070 */
[----:B------:R-:W-:-:S09]  /*0200*/  UISETP.NE.AND.EX UP0, UPT, UR9, URZ, UPT, UP0 ;  /* 0x000000ff0900728c */ /* 0x000fd2000bf05300 */
[----:B------:R-:W-:Y:S05]  /*0210*/  BRA.U !UP0, `(.L_x_3) ;  /* 0x00000001080c7547 */ /* 0x000fea000b800000 */
[----:B------:R-:W2:Y:S02]  /*0220*/  LDC.64 R78, c[0x0][0x8a8] ;  /* 0x00022a00ff4e7b82 */ /* 0x000ea40000000a00 */
[----:B--2---:R2:W5:Y:S01]  /*0230*/  LDG.E R78, desc[UR46][R78.64] ;  /* 0x0000002e4e4e7981 */ /* 0x004562000c1e1900 */
[----:B------:R-:W-:Y:S05]  /*0240*/  BRA `(.L_x_2) ;  /* 0x0000000000087947 */ /* 0x000fea0003800000 */
.L_x_3:
[----:B------:R-:W2:Y:S02]  /*0250*/  LDCU UR8, c[0x0][0x8a0] ;  /* 0x00011400ff0877ac */ /* 0x000ea40008000800 */
[----:B--2---:R-:W-:Y:S02]  /*0260*/  MOV R78, UR8 ;  /* 0x00000008004e7c02 */ /* 0x004fe40008000f00 */
.L_x_2:
[----:B------:R-:W-:Y:S01]  /*0270*/  IMAD.U32 R0, RZ, RZ, UR10 ;  /* 0x0000000aff007e24 */ /* 0x000fe2000f8e00ff */
[----:B------:R-:W-:Y:S04]  /*0280*/  BSSY.RECONVERGENT B0, `(.L_x_4) ;  /* 0x000000c000007945 */ /* 0x000fe80003800200 */
[C---:B------:R-:W-:Y:S02]  /*0290*/  ISETP.NE.OR P2, PT, R0.reuse, 0x1, !P1 ;  /* 0x000000010000780c */ /* 0x040fe40004f45670 */
[----:B------:R-:W-:-:S11]  /*02a0*/  ISETP.NE.OR P0, PT, R0, 0x3, !P1 ;  /* 0x000000030000780c */ /* 0x000fd60004f05670 */
[----:B------:R-:W-:Y:S05]  /*02b0*/  @P2 BRA `(.L_x_5) ;  /* 0x0000000000202947 */ /* 0x000fea0003800000 */
[----:B------:R-:W3:Y:S02]  /*02c0*/  LDCU.64 UR8, c[0x0][0x348] ;  /* 0x00006900ff0877ac */ /* 0x000ee40008000a00 */
[----:B---3--:R-:W-:Y:S02]  /*02d0*/  UIADD3 UR12, UP1, UPT, UR8, 0x80, URZ ;  /* 0x00000080080c7890 */ /* 0x008fe4000ff3e0ff */
[----:B------:R-:W-:Y:S02]  /*02e0*/  UIADD3 UR8, UP0, UPT, UR8, 0x180, URZ ;  /* 0x0000018008087890 */ /* 0x000fe4000ff1e0ff */
[----:B------:R-:W-:Y:S02]  /*02f0*/  UIADD3.X UR13, UPT, UPT, URZ, UR9, URZ, UP1, !UPT ;  /* 0x00000009ff0d7290 */ /* 0x000fe40008ffe4ff */
[----:B------:R-:W-:-:S07]  /*0300*/  UIADD3.X UR9, UPT, UPT, URZ, UR9, URZ, UP0, !UPT ;  /* 0x00000009ff097290 */ /* 0x000fce00087fe4ff */
[----:B------:R3:W-:Y:S02]  /*0310*/  UTMACCTL.PF [UR12] ;  /* 0x000000000c0079b9 */ /* 0x0007e40008040000 */
[----:B------:R3:W-:Y:S02]  /*0320*/  UTMACCTL.PF [UR8] ;  /* 0x00000000080079b9 */ /* 0x0007e40008040000 */
[----:B---3--:R-:W-:Y:S01]  /*0330*/  NOP ;  /* 0x0000000000007918 */ /* 0x008fe20000000000 */
.L_x_5:
[----:B------:R-:W-:Y:S05]  /*0340*/  BSYNC.RECONVERGENT B0 ;  /* 0x0000000000007941 */ /* 0x000fea0003800200 */
.L_x_4:
[----:B------:R-:W-:Y:S04]  /*0350*/  BSSY.RECONVERGENT B0, `(.L_x_6) ;  /* 0x000000a000007945 */ /* 0x000fe80003800200 */
        /* <DEDUP_REMOVED lines=9> */
.L_x_7:
[----:B------:R-:W-:Y:S05]  /*03f0*/  BSYNC.RECONVERGENT B0 ;  /* 0x0000000000007941 */ /* 0x000fea0003800200 */
.L_x_6:
[----:B------:R-:W3:Y:S01]  /*0400*/  LDCU.64 UR8, c[0x0][0x888] ;  /* 0x00011100ff0877ac */ /* 0x000ee20008000a00 */
[----:B------:R-:W-:Y:S02]  /*0410*/  UISETP.EQ.U32.AND UP1, UPT, UR6, URZ, UPT ;  /* 0x000000ff0600728c */ /* 0x000fe4000bf22070 */
[----:B------:R-:W-:Y:S02]  /*0420*/  UPLOP3.LUT UP5, UPT, UPT, UPT, UPT, 0x80, 0x8 ;  /* 0x000000000008789c */ /* 0x000fe40003faf070 */
[----:B---3--:R-:W-:-:S04]  /*0430*/  UISETP.NE.U32.AND UP0, UPT, UR8, URZ, UPT ;  /* 0x000000ff0800728c */ /* 0x008fc8000bf05070 */
[----:B------:R-:W-:-:S04]  /*0440*/  UISETP.NE.AND.EX UP0, UPT, UR9, URZ, UPT, UP0 ;  /* 0x000000ff0900728c */ /* 0x000fc8000bf05300 */
[----:B------:R-:W-:-:S04]  /*0450*/  UISETP.EQ.OR.EX UP2, UPT, UR7, URZ, !UP0, UP1 ;  /* 0x000000ff0700728c */ /* 0x000fc8000c742710 */
[----:B------:R-:W-:-:S05]  /*0460*/  UP2UR UR50, UPR, URZ, 0x4 ;  /* 0x00000004ff327883 */ /* 0x000fca0008000000 */
[----:B------:R-:W-:Y:S07]  /*0470*/  BRA.U !UP2, `(.L_x_8) ;  /* 0x000000010a207547 */ /* 0x000fee000b800000 */
[----:B------:R-:W-:Y:S01]  /*0480*/  UISETP.NE.U32.AND UP2, UPT, UR6, URZ, UPT ;  /* 0x000000ff0600728c */ /* 0x000fe2000bf45070 */
[----:B-----5:R-:W-:Y:S01]  /*0490*/  FSETP.NEU.AND P0, PT, R81, RZ, PT ;  /* 0x000000ff5100720b */ /* 0x020fe20003f0d000 */
[----:B------:R-:W-:Y:S02]  /*04a0*/  USEL UR6, URZ, 0xffffffff, UP0 ;  /* 0xffffffffff067887 */ /* 0x000fe40008000000 */
[----:B------:R-:W-:-:S10]  /*04b0*/  UISETP.NE.AND.EX UP2, UPT, UR7, URZ, UPT, UP2 ;  /* 0x000000ff0700728c */ /* 0x000fd4000bf45320 */
[----:B------:R-:W-:Y:S01]  /*04c0*/  VOTEU.ANY UP1, P0 ;  /* 0x0000000000ff7886 */ /* 0x000fe20000020100 */
[----:B------:R-:W-:-:S04]  /*04d0*/  @!UP2 USEL UR6, URZ, 0xffffffff, UP1 ;  /* 0xffffffffff06a887 */ /* 0x000fc80008800000 */
[----:B------:R-:W-:-:S04]  /*04e0*/  ULOP3.LUT UR6, UR6, 0x1, URZ, 0xc0, !UPT ;  /* 0x0000000106067892 */ /* 0x000fc8000f8ec0ff */
[----:B------:R-:W-:-:S11]  /*04f0*/  UISETP.NE.U32.AND UP5, UPT, UR6, 0x1, UPT ;  /* 0x000000010600788c */ /* 0x000fd6000bfa5070 */
.L_x_8:
[----:B------:R-:W3:Y:S01]  /*0500*/  SHFL.IDX PT, R0, R173, RZ, 0x1f ;  /* 0x00001fffad007589 */ /* 0x000ee200000e0000 */
[----:B------:R-:W-:-:S04]  /*0510*/  UISETP.NE.AND UP1, UPT, UR10, 0x2, UPT ;  /* 0x000000020a00788c */ /* 0x000fc8000bf25270 */
[----:B------:R-:W-:Y:S02]  /*0520*/  UISETP.EQ.AND UP2, UPT, UR5, URZ, !UP1 ;  /* 0x000000ff0500728c */ /* 0x000fe4000cf42270 */
[----:B------:R-:W-:-:S04]  /*0530*/  USEL UR6, URZ, 0x1, UP1 ;  /* 0x00000001ff067887 */ /* 0x000fc80008800000 */
[----:B------:R-:W-:Y:S02]  /*0540*/  PLOP3.LUT P5, PT, P1, PT, UP2, 0x80, 0x8 ;  /* 0x000000000008781c */ /* 0x000fe40000faf028 */
[----:B---3--:R-:W-:-:S13]  /*0550*/  ISETP.NE.AND P0, PT, R0, RZ, PT ;  /* 0x000000ff0000720c */ /* 0x008fda0003f05270 */
[----:B------:R-:W-:Y:S05]  /*0560*/  @P0 BRA `(.L_x_9) ;  /* 0x00000000004c0947 */ /* 0x000fea0003800000 */
[----:B------:R-:W-:Y:S01]  /*0570*/  UMOV UR8, 0x400 ;  /* 0x0000040000087882 */ /* 0x000fe20000000000 */
[----:B------:R-:W-:Y:S01]  /*0580*/  UMOV UR7, 0x1 ;  /* 0x0000000100077882 */ /* 0x000fe20000000000 */
[----:B------:R-:W-:Y:S02]  /*0590*/  ULEA UR8, UR37, UR8, 0x18 ;  /* 0x0000000825087291 */ /* 0x000fe4000f8ec0ff */
[----:B------:R-:W-:-:S04]  /*05a0*/  UIADD3 UR12, UPT, UPT, -UR7, 0x100000, URZ ;  /* 0x00100000070c7890 */ /* 0x000fc8000fffe1ff */
[----:B------:R-:W-:Y:S02]  /*05b0*/  USHF.L.U32 UR13, UR12, 0xb, URZ ;  /* 0x0000000b0c0d7899 */ /* 0x000fe400080006ff */
[----:B------:R-:W-:Y:S01]  /*05c0*/  USHF.L.U32 UR12, UR12, 0x1, URZ ;  /* 0x000000010c0c7899 */ /* 0x000fe200080006ff */
[----:B------:R-:W-:Y:S01]  /*05d0*/  ELECT P0, URZ, PT ;  /* 0x0000000000ff782f */ /* 0x000fe20003800000 */
[----:B------:R-:W3:Y:S10]  /*05e0*/  FENCE.VIEW.ASYNC.S ;  /* 0x00000000000073c6 */ /* 0x000ef40000000000 */
[----:B---3--:R3:W4:Y:S01]  /*05f0*/  SYNCS.EXCH.64 URZ, [UR8], UR12 ;  /* 0x0000000c08ff75b2 */ /* 0x0087220008000100 */
[----:B------:R3:W1:Y:S01]  /*0600*/  SYNCS.EXCH.64 URZ, [UR8+0x28], UR12 ;  /* 0x0000280c08ff75b2 */ /* 0x0006620008000100 */
        /* <DEDUP_REMOVED lines=8> */
[----:B------:R-:W-:Y:S01]  /*0690*/  NOP ;  /* 0x0000000000007918 */ /* 0x000fe20000000000 */
.L_x_9:
[----:B------:R-:W2:Y:S01]  /*06a0*/  SHFL.IDX PT, R0, R173, RZ, 0x1f ;  /* 0x00001fffad007589 */ /* 0x000ea200000e0000 */
[----:B------:R-:W-:Y:S01]  /*06b0*/  NOP ;  /* 0x0000000000007918 */ /* 0x000fe20000000000 */
[----:B--2---:R-:W-:-:S13]  /*06c0*/  ISETP.NE.AND P0, PT, R0, 0x1, PT ;  /* 0x000000010000780c */ /* 0x004fda0003f05270 */
[----:B------:R-:W-:Y:S05]  /*06d0*/  @P0 BRA `(.L_x_10) ;  /* 0x0000000000540947 */ /* 0x000fea0003800000 */
[----:B------:R-:W-:Y:S01]  /*06e0*/  UMOV UR9, 0x400 ;  /* 0x0000040000097882 */ /* 0x000fe20000000000 */
[----:B---3--:R-:W-:Y:S01]  /*06f0*/  UMOV UR8, 0x20 ;  /* 0x0000002000087882 */ /* 0x008fe20000000000 */
[----:B------:R-:W-:Y:S01]  /*0700*/  UMOV UR7, 0x80 ;  /* 0x0000008000077882 */ /* 0x000fe20000000000 */
[----:B------:R-:W-:Y:S02]  /*0710*/  ULEA UR9, UR37, UR9, 0x18 ;  /* 0x0000000925097291 */ /* 0x000fe4000f8ec0ff */
[----:B------:R-:W-:-:S04]  /*0720*/  UIADD3 UR12, UPT, UPT, -UR8, 0x100000, URZ ;  /* 0x00100000080c7890 */ /* 0x000fc8000fffe1ff */
[----:B------:R-:W-:Y:S02]  /*0730*/  USHF.L.U32 UR13, UR12, 0xb, URZ ;  /* 0x0000000b0c0d7899 */ /* 0x000fe400080006ff */
[----:B------:R-:W-:Y:S02]  /*0740*/  USHF.L.U32 UR12, UR12, 0x1, URZ ;  /* 0x000000010c0c7899 */ /* 0x000fe400080006ff */
[----:B------:R-:W-:-:S04]  /*0750*/  UIADD3 UR14, UPT, UPT, -UR7, 0x100000, URZ ;  /* 0x00100000070e7890 */ /* 0x000fc8000fffe1ff */
[----:B------:R-:W-:Y:S02]  /*0760*/  USHF.L.U32 UR15, UR14, 0xb, URZ ;  /* 0x0000000b0e0f7899 */ /* 0x000fe400080006ff */
[----:B------:R-:W-:Y:S01]  /*0770*/  USHF.L.U32 UR14, UR14, 0x1, URZ ;  /* 0x000000010e0e7899 */ /* 0x000fe200080006ff */
[----:B------:R-:W-:Y:S01]  /*0780*/  ELECT P0, URZ, PT ;  /* 0x0000000000ff782f */ /* 0x000fe20003800000 */
[----:B------:R-:W2:Y:S02]  /*0790*/  FENCE.VIEW.ASYNC.S ;  /* 0x00000000000073c6 */ /* 0x000ea40000000000 */
[----:B--2---:R2:W3:Y:S08]  /*07a0*/  SYNCS.EXCH.64 URZ, [UR9+0x50], UR12 ;  /* 0x0000500c09ff75b2 */ /* 0x0044f00008000100 */
        /* <DEDUP_REMOVED lines=8> */
.L_x_10:
[----:B------:R-:W4:Y:S01]  /*0830*/  SHFL.IDX PT, R0, R173, RZ, 0x1f ;  /* 0x00001fffad007589 */ /* 0x000f2200000e0000 */
[----:B------:R-:W-:Y:S01]  /*0840*/  NOP ;  /* 0x0000000000007918 */ /* 0x000fe20000000000 */
[----:B----4-:R-:W-:-:S13]  /*0850*/  ISETP.NE.AND P0, PT, R0, 0x3, PT ;  /* 0x000000030000780c */ /* 0x010fda0003f05270 */
[----:B------:R-:W-:Y:S05]  /*0860*/  @P0 BRA `(.L_x_11) ;  /* 0x00000000002c0947 */ /* 0x000fea0003800000 */
[----:B---3--:R-:W-:Y:S01]  /*0870*/  UMOV UR8, 0x400 ;  /* 0x0000040000087882 */ /* 0x008fe20000000000 */
[----:B------:R-:W-:Y:S01]  /*0880*/  UMOV UR7, 0x20 ;  /* 0x0000002000077882 */ /* 0x000fe20000000000 */
[----:B------:R-:W-:Y:S02]  /*0890*/  ULEA UR8, UR37, UR8, 0x18 ;  /* 0x0000000825087291 */ /* 0x000fe4000f8ec0ff */
[----:B--2---:R-:W-:-:S04]  /*08a0*/  UIADD3 UR12, UPT, UPT, -UR7, 0x100000, URZ ;  /* 0x00100000070c7890 */ /* 0x004fc8000fffe1ff */
[----:B------:R-:W-:Y:S02]  /*08b0*/  USHF.L.U32 UR13, UR12, 0xb, URZ ;  /* 0x0000000b0c0d7899 */ /* 0x000fe400080006ff */
[----:B------:R-:W-:Y:S01]  /*08c0*/  USHF.L.U32 UR12, UR12, 0x1, URZ ;  /* 0x000000010c0c7899 */ /* 0x000fe200080006ff */
[----:B------:R-:W-:Y:S01]  /*08d0*/  ELECT P0, URZ, PT ;  /* 0x0000000000ff782f */ /* 0x000fe20003800000 */
[----:B------:R-:W2:Y:S10]  /*08e0*/  FENCE.VIEW.ASYNC.S ;  /* 0x00000000000073c6 */ /* 0x000eb40000000000 */
[----:B--2---:R4:W2:Y:S01]  /*08f0*/  SYNCS.EXCH.64 URZ, [UR8+0x90], UR12 ;  /* 0x0000900c08ff75b2 */ /* 0x0048a20008000100 */
[----:B------:R4:W3:Y:S02]  /*0900*/  SYNCS.EXCH.64 URZ, [UR8+0x98], UR12 ;  /* 0x0000980c08ff75b2 */ /* 0x0008e40008000100 */
[----:B----4-:R-:W-:Y:S01]  /*0910*/  NOP ;  /* 0x0000000000007918 */ /* 0x010fe20000000000 */
.L_x_11:
[----:B------:R-:W4:Y:S01]  /*0920*/  SHFL.IDX PT, R0, R173, RZ, 0x1f ;  /* 0x00001fffad007589 */ /* 0x000f2200000e0000 */
[----:B------:R-:W-:Y:S01]  /*0930*/  NOP ;  /* 0x0000000000007918 */ /* 0x000fe20000000000 */
[----:B----4-:R-:W-:-:S13]  /*0940*/  ISETP.NE.AND P0, PT, R0, 0x4, PT ;  /* 0x000000040000780c */ /* 0x010fda0003f05270 */
[----:B------:R-:W-:Y:S05]  /*0950*/  @P0 BRA `(.L_x_12) ;  /* 0x0000000000480947 */ /* 0x000fea0003800000 */
[----:B--2---:R-:W-:Y:S01]  /*0960*/  UMOV UR9, 0x1e0 ;  /* 0x000001e000097882 */ /* 0x004fe20000000000 */
[----:B---3--:R-:W-:Y:S01]  /*0970*/  UMOV UR8, 0x400 ;  /* 0x0000040000087882 */ /* 0x008fe20000000000 */
[----:B------:R-:W-:Y:S01]  /*0980*/  USEL UR9, UR9, 0x1a0, UP5 ;  /* 0x000001a009097887 */ /* 0x000fe2000a800000 */
        /* <DEDUP_REMOVED lines=10> */
[----:B--2---:R4:W2:Y:S08]  /*0a30*/  SYNCS.EXCH.64 URZ, [UR8+0xa0], UR12 ;  /* 0x0000a00c08ff75b2 */ /* 0x0048b00008000100 */
[----:B------:R4:W3:Y:S01]  /*0a40*/  SYNCS.EXCH.64 URZ, [UR8+0xb0], UR14 ;  /* 0x0000b00e08ff75b2 */ /* 0x0008e20008000100 */
[----:B------:R4:W1:Y:S01]  /*0a50*/  SYNCS.EXCH.64 URZ, [UR8+0xa8], UR12 ;  /* 0x0000a80c08ff75b2 */ /* 0x0008620008000100 */
[----:B------:R4:W1:Y:S02]  /*0a60*/  SYNCS.EXCH.64 URZ, [UR8+0xb8], UR14 ;  /* 0x0000b80e08ff75b2 */ /* 0x0008640008000100 */
[----:B----4-:R-:W-:Y:S01]  /*0a70*/  NOP ;  /* 0x0000000000007918 */ /* 0x010fe20000000000 */
.L_x_12:
[----:B------:R-:W4:Y:S01]  /*0a80*/  SHFL.IDX PT, R0, R173, RZ, 0x1f ;  /* 0x00001fffad007589 */ /* 0x000f2200000e0000 */
[----:B------:R-:W-:Y:S01]  /*0a90*/  NOP ;  /* 0x0000000000007918 */ /* 0x000fe20000000000 */
[----:B----4-:R-:W-:-:S13]  /*0aa0*/  ISETP.NE.AND P0, PT, R0, 0x5, PT ;  /* 0x000000050000780c */ /* 0x010fda0003f05270 */
[----:B------:R-:W-:Y:S05]  /*0ab0*/  @P0 BRA `(.L_x_13) ;  /* 0x0000000000440947 */ /* 0x000fea0003800000 */
[----:B--2---:R-:W-:Y:S01]  /*0ac0*/  UMOV UR9, 0x400 ;  /* 0x0000040000097882 */ /* 0x004fe20000000000 */
        /* <DEDUP_REMOVED lines=16> */
.L_x_13:
[----:B------:R-:W4:Y:S01]  /*0bd0*/  SHFL.IDX PT, R0, R173, RZ, 0x1f ;  /* 0x00001fffad007589 */ /* 0x000f2200000e0000 */
[----:B------:R-:W-:Y:S01]  /*0be0*/  ISETP.NE.OR P1, PT, RZ, UR10, !P1 ;  /* 0x0000000aff007c0c */ /* 0x000fe2000cf25670 */
        /* <DEDUP_REMOVED lines=12> */
[----:B------:R4:W3:Y:S01]  /*0cb0*/  SYNCS.EXCH.64 URZ, [UR8+0xf0], UR12 ;  /* 0x0000f00c08ff75b2 */ /* 0x0008e20008000100 */
[----:B------:R4:W1:Y:S01]  /*0cc0*/  SYNCS.EXCH.64 URZ, [UR8+0xe8], UR12 ;  /* 0x0000e80c08ff75b2 */ /* 0x0008620008000100 */
[----:B------:R4:W1:Y:S02]  /*0cd0*/  SYNCS.EXCH.64 URZ, [UR8+0xf8], UR12 ;  /* 0x0000f80c08ff75b2 */ /* 0x0008640008000100 */
[----:B----4-:R-:W-:Y:S01]  /*0ce0*/  NOP ;  /* 0x0000000000007918 */ /* 0x010fe20000000000 */
.L_x_14:
[----:B------:R-:W-:Y:S01]  /*0cf0*/  VOTEU.ALL UP1, P1 ;  /* 0x0000000000ff7886 */ /* 0x000fe20000820000 */
[----:B---3--:R-:W3:Y:S01]  /*0d00*/  LDCU UR8, c[0x0][0x36c] ;  /* 0x00006d80ff0877ac */ /* 0x008ee20008000800 */
[----:B------:R-:W-:Y:S01]  /*0d10*/  NOP ;  /* 0x0000000000007918 */ /* 0x000fe20000000000 */
[----:B------:R-:W-:Y:S01]  /*0d20*/  LOP3.LUT R10, R185, 0x1f, RZ, 0xc0, !PT ;  /* 0x0000001fb90a7812 */ /* 0x000fe200078ec0ff */
[----:B--2---:R-:W-:Y:S01]  /*0d30*/  UMOV UR12, 0x20 ;  /* 0x00000020000c7882 */ /* 0x004fe20000000000 */
[----:B------:R-:W-:Y:S01]  /*0d40*/  @!UP1 UMOV UR7, 0x400 ;  /* 0x0000040000079882 */ /* 0x000fe20000000000 */
[----:B------:R-:W-:-:S04]  /*0d50*/  @!UP1 UIADD3 UR12, UPT, UPT, -UR12, 0x100000, URZ ;  /* 0x001000000c0c9890 */ /* 0x000fc8000fffe1ff */
[----:B------:R-:W-:Y:S02]  /*0d60*/  @!UP1 USHF.L.U32 UR13, UR12, 0xb, URZ ;  /* 0x0000000b0c0d9899 */ /* 0x000fe400080006ff */
[----:B------:R-:W-:Y:S02]  /*0d70*/  @!UP1 USHF.L.U32 UR12, UR12, 0x1, URZ ;  /* 0x000000010c0c9899 */ /* 0x000fe400080006ff */
[----:B------:R-:W-:Y:S01]  /*0d80*/  @!UP1 ULEA UR7, UR37, UR7, 0x18 ;  /* 0x0000000725079291 */ /* 0x000fe2000f8ec0ff */
[----:B------:R-:W-:Y:S01]  /*0d90*/  VOTEU.ALL UP1, P1 ;  /* 0x0000000000ff7886 */ /* 0x000fe20000820000 */
[----:B------:R-:W-:Y:S01]  /*0da0*/  UISETP.NE.AND UP4, UPT, UR10, URZ, UPT ;  /* 0x000000ff0a00728c */ /* 0x000fe2000bf85270 */
[----:B------:R-:W2:Y:S09]  /*0db0*/  FENCE.VIEW.ASYNC.S ;  /* 0x00000000000073c6 */ /* 0x000eb20000000000 */
[----:B--2---:R2:W4:Y:S01]  /*0dc0*/  @!UP1 SYNCS.EXCH.64 URZ, [UR7+0x100], UR12 ;  /* 0x0001000c07ff95b2 */ /* 0x0045220008000100 */
[----:B---3--:R-:W-:-:S09]  /*0dd0*/  UISETP.EQ.U32.AND UP1, UPT, UR8, 0x1, UPT ;  /* 0x000000010800788c */ /* 0x008fd2000bf22070 */
[----:B------:R-:W-:Y:S05]  /*0de0*/  BRA.U !UP1, `(.L_x_15) ;  /* 0x0000000109087547 */ /* 0x000fea000b800000 */
[----:B-1--4-:R-:W-:Y:S01]  /*0df0*/  UCGABAR_ARV ;  /* 0x00000000000079c7 */ /* 0x012fe20008000000 */
[----:B------:R-:W-:Y:S05]  /*0e00*/  BRA `(.L_x_16) ;  /* 0x0000000000047947 */ /* 0x000fea0003800000 */
.L_x_15:
[----:B-1--4-:R-:W-:Y:S01]  /*0e10*/  NOP ;  /* 0x0000000000007918 */ /* 0x012fe20000000000 */
.L_x_16:
[----:B------:R-:W1:Y:S01]  /*0e20*/  S2R R20, SR_CTAID.Y ;  /* 0x0000000000147919 */ /* 0x000e620000002600 */
[----:B------:R-:W-:-:S05]  /*0e30*/  CS2R.32 R170, SR_CgaSize ;  /* 0x0000000000aa7805 */ /* 0x000fca0000008a00 */
[----:B------:R-:W-:-:S05]  /*0e40*/  IMAD R170, R170, -0xa0, RZ ;  /* 0xffffff60aaaa7824 */ /* 0x000fca00078e02ff */
[----:B--2---:R-:W-:-:S14]  /*0e50*/  R2UR UR7, R170 ;  /* 0x00000000aa0772ca */ /* 0x004fdc00000e0000 */
[----:B------:R-:W2:Y:S01]  /*0e60*/  LDCU UR7, c[0x0][UR7+0x2b4] ;  /* 0x00005680070777ac */ /* 0x000ea20008000800 */
[----:B------:R-:W-:-:S05]  /*0e70*/  CS2R.32 R0, SR_CgaSize ;  /* 0x0000000000007805 */ /* 0x000fca0000008a00 */
[----:B------:R-:W-:-:S06]  /*0e80*/  IMAD R0, R0, -0xa0, RZ ;  /* 0xffffff6000007824 */ /* 0x000fcc00078e02ff */
[----:B------:R-:W3:Y:S01]  /*0e90*/  LDC R0, c[0x0][R0+0x2a4] ;  /* 0x0000a90000007b82 */ /* 0x000ee20000000800 */
[----:B------:R-:W-:Y:S01]  /*0ea0*/  PRMT R8, RZ, 0x7610, R8 ;  /* 0x00007610ff087816 */ /* 0x000fe20000000008 */
[----:B------:R-:W4:Y:S01]  /*0eb0*/  S2R R11, SR_CTAID.X ;  /* 0x00000000000b7919 */ /* 0x000f220000002500 */
[----:B------:R-:W-:-:S05]  /*0ec0*/  CS2R.32 R170, SR_CgaSize ;  /* 0x0000000000aa7805 */ /* 0x000fca0000008a00 */
[----:B------:R-:W-:-:S05]  /*0ed0*/  IMAD R170, R170, -0xa0, RZ ;  /* 0xffffff60aaaa7824 */ /* 0x000fca00078e02ff */
[----:B------:R-:W-:-:S14]  /*0ee0*/  R2UR UR8, R170 ;  /* 0x00000000aa0872ca */ /* 0x000fdc00000e0000 */
[----:B------:R-:W3:Y:S01]  /*0ef0*/  LDCU UR8, c[0x0][UR8+0x2b0] ;  /* 0x00005600080877ac */ /* 0x000ee20008000800 */
[----:B------:R-:W-:Y:S01]  /*0f00*/  UISETP.NE.AND UP2, UPT, UR10, 0x2, UPT ;  /* 0x000000020a00788c */ /* 0x000fe2000bf45270 */
[----:B------:R-:W2:Y:S01]  /*0f10*/  LDC R9, c[0x0][0xb24] ;  /* 0x0002c900ff097b82 */ /* 0x000ea20000000800 */
[----:B------:R-:W-:-:S05]  /*0f20*/  CS2R.32 R2, SR_CgaSize ;  /* 0x0000000000027805 */ /* 0x000fca0000008a00 */
[----:B------:R-:W-:-:S06]  /*0f30*/  IMAD R2, R2, -0xa0, RZ ;  /* 0xffffff6002027824 */ /* 0x000fcc00078e02ff */
[----:B------:R-:W3:Y:S08]  /*0f40*/  LDC R2, c[0x0][R2+0x2a0] ;  /* 0x0000a80002027b82 */ /* 0x000ef00000000800 */
[----:B------:R-:W3:Y:S01]  /*0f50*/  LDC R72, c[0x0][0xb24] ;  /* 0x0002c900ff487b82 */ /* 0x000ee20000000800 */
[----:B-1----:R-:W-:-:S07]  /*0f60*/  I2FP.F32.U32 R3, R20 ;  /* 0x0000001400037245 */ /* 0x002fce0000201000 */
[----:B------:R-:W1:Y:S01]  /*0f70*/  S2UR UR36, SR_CTAID.Z ;  /* 0x00000000002479c3 */ /* 0x000e620000002700 */
[----:B--2---:R-:W-:Y:S01]  /*0f80*/  ISETP.GE.AND P0, PT, R9, 0x1, PT ;  /* 0x000000010900780c */ /* 0x004fe20003f06270 */
[----:B----4-:R-:W-:Y:S01]  /*0f90*/  IMAD.MOV.U32 R21, RZ, RZ, R11 ;  /* 0x000000ffff157224 */ /* 0x010fe200078e000b */
[----:B------:R-:W-:Y:S01]  /*0fa0*/  I2FP.F32.U32 R4, R11 ;  /* 0x0000000b00047245 */ /* 0x000fe20000201000 */
[----:B------:R-:W-:Y:S01]  /*0fb0*/  FMUL R3, R3, UR7 ;  /* 0x0000000703037c20 */ /* 0x000fe20008400000 */
[----:B------:R-:W2:Y:S03]  /*0fc0*/  LDCU UR7, c[0x0][0xb30] ;  /* 0x00016600ff0777ac */ /* 0x000ea60008000800 */
[----:B---3--:R-:W-:Y:S01]  /*0fd0*/  FMUL R4, R4, UR8 ;  /* 0x0000000804047c20 */ /* 0x008fe20008400000 */
[----:B------:R-:W3:Y:S08]  /*0fe0*/  F2I.U32.TRUNC.NTZ R147, R3 ;  /* 0x0000000300937305 */ /* 0x000ef0000020f000 */
[----:B------:R-:W4:Y:S01]  /*0ff0*/  F2I.U32.TRUNC.NTZ R170, R4 ;  /* 0x0000000400aa7305 */ /* 0x000f22000020f000 */
[----:B--2---:R-:W-:Y:S01]  /*1000*/  UISETP.NE.AND UP3, UPT, UR7, 0x1, UPT ;  /* 0x000000010700788c */ /* 0x004fe2000bf65270 */
[----:B---3--:R-:W-:-:S05]  /*1010*/  IADD3 R147, PT, PT, -R147, RZ, RZ ;  /* 0x000000ff93937210 */ /* 0x008fca0007ffe1ff */
[----:B------:R-:W-:Y:S01]  /*1020*/  IMAD R147, R0, R147, R20 ;  /* 0x0000009300937224 */ /* 0x000fe200078e0214 */
[----:B------:R-:W-:Y:S01]  /*1030*/  PRMT R0, RZ, 0x7610, R0 ;  /* 0x00007610ff007816 */ /* 0x000fe20000000000 */
[----:B----4-:R-:W-:-:S04]  /*1040*/  IMAD.MOV R170, RZ, RZ, -R170 ;  /* 0x000000ffffaa7224 */ /* 0x010fc800078e0aaa */
[----:B------:R-:W-:Y:S01]  /*1050*/  IMAD R170, R2, R170, R11 ;  /* 0x000000aa02aa7224 */ /* 0x000fe200078e020b */
[----:B-1----:R-:W-:Y:S06]  /*1060*/  BRA.U UP4, `(.L_x_17) ;  /* 0x0000000104247547 */ /* 0x002fec000b800000 */
[----:B------:R-:W-:Y:S01]  /*1070*/  ISETP.NE.AND P1, PT, R147, RZ, PT ;  /* 0x000000ff9300720c */ /* 0x000fe20003f25270 */
[----:B------:R-:W-:Y:S01]  /*1080*/  IMAD.MOV.U32 R0, RZ, RZ, 0x3 ;  /* 0x00000003ff007424 */ /* 0x000fe200078e00ff */
[C---:B------:R-:W-:Y:S02]  /*1090*/  LOP3.LUT R3, R170.reuse, 0xfffffffe, RZ, 0xc0, !PT ;  /* 0xfffffffeaa037812 */ /* 0x040fe400078ec0ff */
[----:B------:R-:W-:Y:S02]  /*10a0*/  ISETP.LT.U32.OR P1, PT, R170, 0x2, !P1 ;  /* 0x00000002aa00780c */ /* 0x000fe40004f21470 */
[----:B------:R-:W-:Y:S02]  /*10b0*/  SHF.L.U32 R0, R0, R3, RZ ;  /* 0x0000000300007219 */ /* 0x000fe400000006ff */
[----:B------:R-:W-:Y:S02]  /*10c0*/  SEL R5, RZ, 0x1, !P1 ;  /* 0x00000001ff057807 */ /* 0x000fe40004800000 */
[----:B------:R-:W-:-:S05]  /*10d0*/  SEL R2, RZ, 0x2, !P1 ;  /* 0x00000002ff027807 */ /* 0x000fca0004800000 */
[----:B------:R-:W-:-:S05]  /*10e0*/  IMAD.IADD R2, R5, 0x1, R2 ;  /* 0x0000000105027824 */ /* 0x000fca00078e0202 */
[----:B------:R-:W-:Y:S02]  /*10f0*/  PRMT R8, R2, 0x7610, R8 ;  /* 0x0000761002087816 */ /* 0x000fe40000000008 */
.L_x_17:
[----:B------:R-:W-:Y:S05]  /*1100*/  @!P0 BRA `(.L_x_18) ;  /* 0x0000000000b88947 */ /* 0x000fea0003800000 */
[----:B------:R-:W1:Y:S01]  /*1110*/  LDC.64 R4, c[0x0][0xb18] ;  /* 0x0002c600ff047b82 */ /* 0x000e620000000a00 */
[----:B------:R-:W-:-:S07]  /*1120*/  ISETP.NE.AND P0, PT, R9, 0x1, PT ;  /* 0x000000010900780c */ /* 0x000fce0003f05270 */
[----:B------:R-:W2:Y:S08]  /*1130*/  LDC R14, c[0x0][0xb0c] ;  /* 0x0002c300ff0e7b82 */ /* 0x000eb00000000800 */
[----:B------:R-:W3:Y:S08]  /*1140*/  LDC R13, c[0x0][0x370] ;  /* 0x0000dc00ff0d7b82 */ /* 0x000ef00000000800 */
[----:B------:R-:W4:Y:S01]  /*1150*/  LDC R16, c[0x0][0x374] ;  /* 0x0000dd00ff107b82 */ /* 0x000f220000000800 */
[----:B-1----:R-:W-:-:S07]  /*1160*/  ISETP.NE.AND P1, PT, R4, 0x1, PT ;  /* 0x000000010400780c */ /* 0x002fce0003f25270 */
[----:B------:R-:W3:Y:S01]  /*1170*/  LDC.64 R6, c[0x0][0xb10] ;  /* 0x0002c400ff067b82 */ /* 0x000ee20000000a00 */
[----:B--2---:R-:W-:-:S07]  /*1180*/  ISETP.NE.AND P2, PT, R14, 0x1, PT ;  /* 0x000000010e00780c */ /* 0x004fce0003f45270 */
[----:B------:R-:W1:Y:S08]  /*1190*/  LDC R12, c[0x0][0xb20] ;  /* 0x0002c800ff0c7b82 */ /* 0x000e700000000800 */
[----:B------:R-:W2:Y:S01]  /*11a0*/  LDC.64 R2, c[0x0][0xb28] ;  /* 0x0002ca00ff027b82 */ /* 0x000ea20000000a00 */
[----:B----4-:R-:W-:-:S04]  /*11b0*/  IMAD.HI.U32 R15, R16, R5, RZ ;  /* 0x00000005100f7227 */ /* 0x010fc800078e00ff */
[----:B------:R-:W-:-:S04]  /*11c0*/  IMAD.HI.U32 R5, R20, R5, RZ ;  /* 0x0000000514057227 */ /* 0x000fc800078e00ff */
[----:B---3--:R-:W-:-:S04]  /*11d0*/  IMAD.HI.U32 R18, R13, R6, RZ ;  /* 0x000000060d127227 */ /* 0x008fc800078e00ff */
[C---:B------:R-:W-:Y:S01]  /*11e0*/  IMAD.HI.U32 R22, R11.reuse, R6, RZ ;  /* 0x000000060b167227 */ /* 0x040fe200078e00ff */
[-C--:B------:R-:W-:Y:S02]  /*11f0*/  @P2 SHF.R.U32.HI R13, RZ, R7.reuse, R18 ;  /* 0x00000007ff0d2219 */ /* 0x080fe40000011612 */
[-C--:B-1----:R-:W-:Y:S02]  /*1200*/  @P1 SHF.R.U32.HI R16, RZ, R12.reuse, R15 ;  /* 0x0000000cff101219 */ /* 0x082fe4000001160f */
[----:B------:R-:W-:Y:S02]  /*1210*/  SHF.R.U32.HI R5, RZ, R12, R5 ;  /* 0x0000000cff057219 */ /* 0x000fe40000011605 */
[----:B------:R-:W-:Y:S02]  /*1220*/  SHF.R.U32.HI R22, RZ, R7, R22 ;  /* 0x00000007ff167219 */ /* 0x000fe40000011616 */
[----:B------:R-:W-:Y:S01]  /*1230*/  SEL R5, R20, R5, !P1 ;  /* 0x0000000514057207 */ /* 0x000fe20004800000 */
[----:B--2---:R-:W-:Y:S01]  /*1240*/  IMAD.HI.U32 R18, R16, R2, RZ ;  /* 0x0000000210127227 */ /* 0x004fe200078e00ff */
[----:B------:R-:W-:-:S02]  /*1250*/  SEL R21, R11, R22, !P2 ;  /* 0x000000160b157207 */ /* 0x000fc40005000000 */
[----:B------:R-:W-:Y:S01]  /*1260*/  IADD3 R7, PT, PT, -R5, RZ, RZ ;  /* 0x000000ff05077210 */ /* 0x000fe20007ffe1ff */
[----:B------:R-:W-:Y:S01]  /*1270*/  IMAD.HI.U32 R6, R13, R2, RZ ;  /* 0x000000020d067227 */ /* 0x000fe200078e00ff */
[----:B------:R-:W-:-:S03]  /*1280*/  @P0 SHF.R.U32.HI R16, RZ, R3, R18 ;  /* 0x00000003ff100219 */ /* 0x000fc60000011612 */
[----:B------:R-:W-:Y:S01]  /*1290*/  IMAD R7, R4, R7, R20 ;  /* 0x0000000704077224 */ /* 0x000fe200078e0214 */
[----:B------:R-:W-:Y:S01]  /*12a0*/  @P0 SHF.R.U32.HI R13, RZ, R3, R6 ;  /* 0x00000003ff0d0219 */ /* 0x000fe20000011606 */
[----:B------:R-:W-:-:S04]  /*12b0*/  IMAD R16, R16, R9, RZ ;  /* 0x0000000910107224 */ /* 0x000fc800078e02ff */
[----:B------:R-:W-:Y:S01]  /*12c0*/  IMAD R6, R13, R9, RZ ;  /* 0x000000090d067224 */ /* 0x000fe200078e02ff */
[----:B------:R-:W-:-:S04]  /*12d0*/  ISETP.GE.AND P1, PT, R5, R16, PT ;  /* 0x000000100500720c */ /* 0x000fc80003f26270 */
[----:B------:R-:W-:Y:S01]  /*12e0*/  ISETP.GE.OR P1, PT, R21, R6, P1 ;  /* 0x000000061500720c */ /* 0x000fe20000f26670 */
[----:B------:R-:W-:-:S05]  /*12f0*/  IMAD.HI.U32 R6, R5, R2, RZ ;  /* 0x0000000205067227 */ /* 0x000fca00078e00ff */
[----:B------:R-:W-:-:S04]  /*1300*/  SHF.R.U32.HI R6, RZ, R3, R6 ;  /* 0x00000003ff067219 */ /* 0x000fc80000011606 */
[----:B------:R-:W-:-:S03]  /*1310*/  SEL R6, R5, R6, !P0 ;  /* 0x0000000605067207 */ /* 0x000fc60004000000 */
[----:B------:R-:W-:Y:S01]  /*1320*/  @!P1 IMAD.HI.U32 R12, R21, R2, RZ ;  /* 0x00000002150c9227 */ /* 0x000fe200078e00ff */
[----:B------:R-:W-:-:S04]  /*1330*/  IADD3 R2, PT, PT, -R6, RZ, RZ ;  /* 0x000000ff06027210 */ /* 0x000fc80007ffe1ff */
[----:B------:R-:W-:Y:S01]  /*1340*/  @!P1 SHF.R.U32.HI R12, RZ, R3, R12 ;  /* 0x00000003ff0c9219 */ /* 0x000fe2000001160c */
[----:B------:R-:W-:-:S03]  /*1350*/  IMAD R2, R9, R2, R5 ;  /* 0x0000000209027224 */ /* 0x000fc600078e0205 */
[----:B------:R-:W-:-:S05]  /*1360*/  @!P1 SEL R3, R21, R12, !P0 ;  /* 0x0000000c15039207 */ /* 0x000fca0004000000 */
[--C-:B------:R-:W-:Y:S02]  /*1370*/  @!P1 IMAD.IADD R6, R6, 0x1, -R3.reuse ;  /* 0x0000000106069824 */ /* 0x100fe400078e0a03 */
[----:B------:R-:W-:Y:S01]  /*1380*/  @!P1 IMAD R3, R2, R13, R3 ;  /* 0x0000000d02039224 */ /* 0x000fe200078e0203 */
[----:B------:R-:W-:Y:S01]  /*1390*/  IADD3 R2, PT, PT, -R21, RZ, RZ ;  /* 0x000000ff15027210 */ /* 0x000fe20007ffe1ff */
[----:B------:R-:W-:Y:S02]  /*13a0*/  @!P1 IMAD R5, R6, R9, R21 ;  /* 0x0000000906059224 */ /* 0x000fe400078e0215 */
[----:B------:R-:W-:Y:S02]  /*13b0*/  @!P1 IMAD.MOV.U32 R21, RZ, RZ, R3 ;  /* 0x000000ffff159224 */ /* 0x000fe400078e0003 */
[----:B------:R-:W-:Y:S02]  /*13c0*/  IMAD R2, R14, R2, R11 ;  /* 0x000000020e027224 */ /* 0x000fe400078e020b */
[----:B------:R-:W-:-:S02]  /*13d0*/  IMAD R20, R5, R4, R7 ;  /* 0x0000000405147224 */ /* 0x000fc400078e0207 */
[----:B------:R-:W-:Y:S02]  /*13e0*/  IMAD R21, R21, R14, R2 ;  /* 0x0000000e15157224 */ /* 0x000fe400078e0202 */
.L_x_18:
[----:B------:R-:W-:Y:S05]  /*13f0*/  BRA.U UP3, `(.L_x_19) ;  /* 0x0000000103407547 */ /* 0x000fea000b800000 */
[----:B------:R-:W1:Y:S08]  /*1400*/  LDC.64 R4, c[0x0][0xb10] ;  /* 0x0002c400ff047b82 */ /* 0x000e700000000a00 */
[----:B------:R-:W2:Y:S08]  /*1410*/  LDC.64 R2, c[0x0][0xb18] ;  /* 0x0002c600ff027b82 */ /* 0x000eb00000000a00 */
[----:B------:R-:W3:Y:S08]  /*1420*/  LDC R6, c[0x0][0xb20] ;  /* 0x0002c800ff067b82 */ /* 0x000ef00000000800 */
[----:B------:R-:W4:Y:S01]  /*1430*/  LDC R12, c[0x0][0xb0c] ;  /* 0x0002c300ff0c7b82 */ /* 0x000f220000000800 */
[----:B-1----:R-:W-:-:S05]  /*1440*/  IMAD.HI.U32 R4, R21, R4, RZ ;  /* 0x0000000415047227 */ /* 0x002fca00078e00ff */
[----:B------:R-:W-:Y:S01]  /*1450*/  SHF.R.U32.HI R4, RZ, R5, R4 ;  /* 0x00000005ff047219 */ /* 0x000fe20000011604 */
[----:B--2---:R-:W-:Y:S01]  /*1460*/  IMAD.HI.U32 R3, R20, R3, RZ ;  /* 0x0000000314037227 */ /* 0x004fe200078e00ff */
[----:B------:R-:W-:-:S04]  /*1470*/  ISETP.NE.AND P0, PT, R2, 0x1, PT ;  /* 0x000000010200780c */ /* 0x000fc80003f05270 */
[----:B---3--:R-:W-:-:S04]  /*1480*/  SHF.R.U32.HI R3, RZ, R6, R3 ;  /* 0x00000006ff037219 */ /* 0x008fc80000011603 */
[----:B------:R-:W-:Y:S02]  /*1490*/  SEL R3, R20, R3, !P0 ;  /* 0x0000000314037207 */ /* 0x000fe40004000000 */
[----:B----4-:R-:W-:-:S04]  /*14a0*/  ISETP.NE.AND P1, PT, R12, 0x1, PT ;  /* 0x000000010c00780c */ /* 0x010fc80003f25270 */
[----:B------:R-:W-:-:S05]  /*14b0*/  SEL R6, R21, R4, !P1 ;  /* 0x0000000415067207 */ /* 0x000fca0004800000 */
[----:B------:R-:W-:Y:S02]  /*14c0*/  IMAD.IADD R4, R3, 0x1, -R6 ;  /* 0x0000000103047824 */ /* 0x000fe400078e0a06 */
[----:B------:R-:W-:Y:S02]  /*14d0*/  IMAD.IADD R3, R6, 0x1, -R3 ;  /* 0x0000000106037824 */ /* 0x000fe400078e0a03 */
[----:B------:R-:W-:Y:S02]  /*14e0*/  IMAD R21, R4, R12, R21 ;  /* 0x0000000c04157224 */ /* 0x000fe400078e0215 */
[----:B------:R-:W-:Y:S02]  /*14f0*/  IMAD R20, R3, R2, R20 ;  /* 0x0000000203147224 */ /* 0x000fe400078e0214 */
.L_x_19:
[----:B------:R-:W-:Y:S05]  /*1500*/  BRA.U !UP1, `(.L_x_20) ;  /* 0x00000001090c7547 */ /* 0x000fea000b800000 */
[----:B------:R-:W-:Y:S01]  /*1510*/  UCGABAR_WAIT ;  /* 0x0000000000007dc7 */ /* 0x000fe20008000000 */
[----:B------:R-:W-:Y:S01]  /*1520*/  CCTL.IVALL ;  /* 0x00000000ff00798f */ /* 0x000fe20002000000 */
[----:B------:R-:W-:Y:S05]  /*1530*/  BRA `(.L_x_21) ;  /* 0x0000000000047947 */ /* 0x000fea0003800000 */
.L_x_20:
[----:B------:R-:W-:Y:S06]  /*1540*/  BAR.SYNC.DEFER_BLOCKING 0x0 ;  /* 0x0000000000007b1d */ /* 0x000fec0000010000 */
.L_x_21:
[----:B------:R-:W-:Y:S05]  /*1550*/  BRA.U UP2, `(.L_x_22) ;  /* 0x0000001102c87547 */ /* 0x000fea000b800000 */
[----:B------:R-:W1:Y:S01]  /*1560*/  LDCU UR4, c[0x0][0x38c] ;  /* 0x00007180ff0477ac */ /* 0x000e620008000800 */
[----:B------:R-:W2:Y:S01]  /*1570*/  LDC R9, c[0x0][0x370] ;  /* 0x0000dc00ff097b82 */ /* 0x000ea20000000800 */
[----:B------:R-:W-:Y:S01]  /*1580*/  IMAD.SHL.U32 R16, R11, 0x80, RZ ;  /* 0x000000800b107824 */ /* 0x000fe200078e00ff */
[----:B------:R-:W-:Y:S01]  /*1590*/  PLOP3.LUT P1, PT, PT, PT, UP5, 0x80, 0x8 ;  /* 0x000000000008781c */ /* 0x000fe20003f2f058 */
[----:B------:R-:W-:Y:S01]  /*15a0*/  UISETP.NE.AND UP1, UPT, UR10, URZ, UPT ;  /* 0x000000ff0a00728c */ /* 0x000fe2000bf25270 */
[----:B------:R-:W-:Y:S01]  /*15b0*/  ISETP.NE.AND P4, PT, R10, RZ, P5 ;  /* 0x000000ff0a00720c */ /* 0x000fe20002f85270 */
[----:B------:R-:W-:Y:S01]  /*15c0*/  IMAD.MOV.U32 R15, RZ, RZ, 0x1 ;  /* 0x00000001ff0f7424 */ /* 0x000fe200078e00ff */
[----:B------:R-:W-:Y:S01]  /*15d0*/  PLOP3.LUT P1, PT, P1, PT, PT, 0x8, 0x80 ;  /* 0x000000000080781c */ /* 0x000fe20000f2e170 */
[----:B------:R-:W-:Y:S01]  /*15e0*/  IMAD.MOV.U32 R14, RZ, RZ, RZ ;  /* 0x000000ffff0e7224 */ /* 0x000fe200078e00ff */
[----:B------:R-:W3:Y:S01]  /*15f0*/  LDC R0, c[0x0][0x374] ;  /* 0x0000dd00ff007b82 */ /* 0x000ee20000000800 */
[----:B------:R-:W-:Y:S01]  /*1600*/  CS2R R12, SRZ ;  /* 0x00000000000c7805 */ /* 0x000fe2000001ff00 */
[----:B------:R-:W-:Y:S01]  /*1610*/  IMAD.MOV.U32 R10, RZ, RZ, 0x1 ;  /* 0x00000001ff0a7424 */ /* 0x000fe200078e00ff */
[----:B------:R-:W-:Y:S01]  /*1620*/  LOP3.LUT R16, R16, 0x80, RZ, 0xc0, !PT ;  /* 0x0000008010107812 */ /* 0x000fe200078ec0ff */
[----:B------:R-:W4:Y:S01]  /*1630*/  LDCU.64 UR14, c[0x0][0x348] ;  /* 0x00006900ff0e77ac */ /* 0x000f220008000a00 */
[----:B------:R-:W-:-:S02]  /*1640*/  USEL UR22, UR6, 0x2, UP1 ;  /* 0x0000000206167887 */ /* 0x000fc40008800000 */
[----:B-1----:R-:W-:Y:S01]  /*1650*/  UIADD3 UR5, UPT, UPT, UR4, 0x7f, URZ ;  /* 0x0000007f04057890 */ /* 0x002fe2000fffe0ff */
[----:B------:R-:W-:-:S03]  /*1660*/  UMOV UR23, URZ ;  /* 0x000000ff00177c82 */ /* 0x000fc60008000000 */
[----:B------:R-:W-:-:S04]  /*1670*/  USHF.R.S32.HI UR7, URZ, 0x1f, UR5 ;  /* 0x0000001fff077899 */ /* 0x000fc80008011405 */
[----:B------:R-:W-:Y:S02]  /*1680*/  ULEA.HI UR7, UR7, UR5, URZ, 0x7 ;  /* 0x0000000507077291 */ /* 0x000fe4000f8f38ff */
[----:B------:R-:W-:Y:S02]  /*1690*/  UIADD3 UR5, UPT, UPT, UR4, -0x1, URZ ;  /* 0xffffffff04057890 */ /* 0x000fe4000fffe0ff */
[----:B------:R-:W-:Y:S02]  /*16a0*/  USHF.R.S32.HI UR7, URZ, 0x7, UR7 ;  /* 0x00000007ff077899 */ /* 0x000fe40008011407 */
[----:B------:R-:W-:Y:S02]  /*16b0*/  UISETP.GE.U32.AND UP2, UPT, UR5, -0xff, UPT ;  /* 0xffffff010500788c */ /* 0x000fe4000bf46070 */
[----:B------:R-:W-:Y:S02]  /*16c0*/  UISETP.LT.U32.AND UP0, UPT, UR7, 0x5, UPT ;  /* 0x000000050700788c */ /* 0x000fe4000bf01070 */
[----:B------:R-:W-:-:S02]  /*16d0*/  UIADD3 UR4, UPT, UPT, UR4, 0xfe, URZ ;  /* 0x000000fe04047890 */ /* 0x000fc4000fffe0ff */
[----:B------:R-:W-:-:S04]  /*16e0*/  USEL UR5, UR7, 0x5, UP0 ;  /* 0x0000000507057887 */ /* 0x000fc80008000000 */
[----:B------:R-:W-:Y:S02]  /*16f0*/  UIADD3 UR21, UPT, UPT, UR5, -0x1, URZ ;  /* 0xffffffff05157890 */ /* 0x000fe4000fffe0ff */
[----:B------:R-:W-:Y:S02]  /*1700*/  @UP2 UIADD3 UR21, UPT, UPT, UR5, URZ, URZ ;  /* 0x000000ff05152290 */ /* 0x000fe4000fffe0ff */
[----:B------:R-:W-:Y:S02]  /*1710*/  UIADD3 UR24, UPT, UPT, UR7, -UR5, URZ ;  /* 0x8000000507187290 */ /* 0x000fe4000fffe0ff */
[----:B------:R-:W-:Y:S02]  /*1720*/  UIADD3 UR13, UPT, UPT, UR21, 0x1, URZ ;  /* 0x00000001150d7890 */ /* 0x000fe4000fffe0ff */
[----:B--2-4-:R-:W-:-:S12]  /*1730*/  UIADD3 UR21, UPT, UPT, -UR21, URZ, URZ ;  /* 0x000000ff15157290 */ /* 0x014fd8000fffe1ff */
.L_x_42:
[----:B------:R-:W-:Y:S01]  /*1740*/  UISETP.NE.AND UP0, UPT, UR37, URZ, UPT ;  /* 0x000000ff2500728c */ /* 0x000fe2000bf05270 */
[----:B------:R-:W1:Y:S08]  /*1750*/  S2UR UR37, SR_CgaCtaId ;  /* 0x00000000002579c3 */ /* 0x000e700000008800 */
[----:B------:R-:W-:Y:S05]  /*1760*/  BRA.U UP0, `(.L_x_23) ;  /* 0x0000000100347547 */ /* 0x000fea000b800000 */
[----:B------:R-:W2:Y:S01]  /*1770*/  S2R R2, SR_CgaCtaId ;  /* 0x0000000000027919 */ /* 0x000ea20000008800 */
[----:B------:R-:W-:-:S04]  /*1780*/  MOV R3, 0x400 ;  /* 0x0000040000037802 */ /* 0x000fc80000000f00 */
[----:B--2---:R-:W-:Y:S02]  /*1790*/  LEA R3, R2, R3, 0x18 ;  /* 0x0000000302037211 */ /* 0x004fe400078ec0ff */
[----:B------:R-:W-:-:S03]  /*17a0*/  SHF.L.U32 R2, R10, 0x1f, RZ ;  /* 0x0000001f0a027819 */ /* 0x000fc600000006ff */
[----:B------:R-:W-:-:S04]  /*17b0*/  IMAD R3, R12, 0x8, R3 ;  /* 0x000000080c037824 */ /* 0x000fc800078e0203 */
[----:B------:R-:W2:Y:S02]  /*17c0*/  SYNCS.PHASECHK.TRANS64.TRYWAIT P0, [R3+URZ+0xf0], R2 ;  /* 0x0000f002030075a7 */ /* 0x000ea400080011ff */
[----:B--2---:R-:W-:Y:S05]  /*17d0*/  @!P0 BRA `(.L_x_24) ;  /* 0x000000a000048947 */ /* 0x004fea0003800000 */
.L_x_145:
[----:B------:R-:W-:Y:S01]  /*17e0*/  VIADD R12, R12, 0x1 ;  /* 0x000000010c0c7836 */ /* 0x000fe20000000000 */
[----:B------:R2:W-:Y:S04]  /*17f0*/  SYNCS.ARRIVE.TRANS64.A1T0 RZ, [R3+URZ+0xe0], RZ ;  /* 0x0000e0ff03ff79a7 */ /* 0x0005e800081000ff */
[----:B------:R-:W-:-:S04]  /*1800*/  ISETP.NE.AND P0, PT, R12, 0x2, PT ;  /* 0x000000020c00780c */ /* 0x000fc80003f05270 */
[----:B------:R-:W-:Y:S02]  /*1810*/  SEL R12, R12, RZ, P0 ;  /* 0x000000ff0c0c7207 */ /* 0x000fe40000000000 */
[----:B--2---:R-:W-:-:S04]  /*1820*/  SEL R3, RZ, 0x1, P0 ;  /* 0x00000001ff037807 */ /* 0x004fc80000000000 */
[----:B------:R-:W-:-:S07]  /*1830*/  LOP3.LUT R10, R10, R3, RZ, 0x3c, !PT ;  /* 0x000000030a0a7212 */ /* 0x000fce00078e3cff */
.L_x_23:
[----:B------:R-:W-:Y:S01]  /*1840*/  UMOV UR6, 0x400 ;  /* 0x0000040000067882 */ /* 0x000fe20000000000 */
[----:B------:R-:W-:Y:S01]  /*1850*/  LEA.HI R3, R21, R21, RZ, 0x1 ;  /* 0x0000001515037211 */ /* 0x000fe200078f08ff */
[----:B-1----:R-:W-:Y:S01]  /*1860*/  ULEA UR6, UR37, UR6, 0x18 ;  /* 0x0000000625067291 */ /* 0x002fe2000f8ec0ff */
[----:B------:R-:W-:Y:S01]  /*1870*/  SHF.L.U32 R2, R15, 0x1f, RZ ;  /* 0x0000001f0f027819 */ /* 0x000fe200000006ff */
[----:B------:R-:W-:Y:S01]  /*1880*/  UISETP.GE.U32.AND UP0, UPT, UR4, 0xff, UPT ;  /* 0x000000ff0400788c */ /* 0x000fe2000bf06070 */
[C---:B------:R-:W-:Y:S01]  /*1890*/  R2UR UR9, R16.reuse ;  /* 0x00000000100972ca */ /* 0x040fe200000e0000 */
[----:B------:R-:W-:Y:S01]  /*18a0*/  ULEA UR8, UR23, UR6, 0x3 ;  /* 0x0000000617087291 */ /* 0x000fe2000f8e18ff */
[----:B------:R-:W-:Y:S01]  /*18b0*/  IMAD.SHL.U32 R3, R3, 0x80, RZ ;  /* 0x0000008003037824 */ /* 0x000fe200078e00ff */
[----:B------:R-:W-:Y:S01]  /*18c0*/  R2UR UR11, R16 ;  /* 0x00000000100b72ca */ /* 0x000fe200000e0000 */
[----:B------:R-:W-:-:S03]  /*18d0*/  UMOV UR25, URZ ;  /* 0x000000ff00197c82 */ /* 0x000fc60008000000 */
[----:B------:R-:W-:-:S03]  /*18e0*/  R2UR UR35, R3 ;  /* 0x00000000032372ca */ /* 0x000fc600000e0000 */
[----:B------:R1:W2:Y:S01]  /*18f0*/  SYNCS.PHASECHK.TRANS64.TRYWAIT P0, [UR8+0x28], R2 ;  /* 0x00002802ff0075a7 */ /* 0x0002a20008001108 */
[----:B------:R-:W-:-:S09]  /*1900*/  R2UR UR8, R20 ;  /* 0x00000000140872ca */ /* 0x000fd200000e0000 */
[----:B------:R-:W-:-:S04]  /*1910*/  ULOP3.LUT UR35, UR9, 0xffffff00, UR35, 0xf8, !UPT ;  /* 0xffffff0009237892 */ /* 0x000fc8000f8ef823 */
[----:B------:R-:W-:Y:S01]  /*1920*/  ULEA UR11, UR8, UR11, 0x8 ;  /* 0x0000000b080b7291 */ /* 0x000fe2000f8e40ff */
[----:B------:R-:W-:Y:S11]  /*1930*/  BRA.U !UP0, `(.L_x_25) ;  /* 0x0000000108bc7547 */ /* 0x000ff6000b800000 */
[----:B------:R-:W-:Y:S01]  /*1940*/  UMOV UR16, UR21 ;  /* 0x0000001500107c82 */ /* 0x000fe20008000000 */
[----:B------:R-:W-:Y:S01]  /*1950*/  UMOV UR17, UR23 ;  /* 0x0000001700117c82 */ /* 0x000fe20008000000 */
[----:B------:R-:W-:-:S05]  /*1960*/  UMOV UR34, URZ ;  /* 0x000000ff00227c82 */ /* 0x000fca0008000000 */
.L_x_31:
[----:B------:R-:W-:Y:S01]  /*1970*/  ULEA UR33, UR17, UR6, 0x3 ;  /* 0x0000000611217291 */ /* 0x000fe2000f8e18ff */
[----:B------:R-:W-:Y:S01]  /*1980*/  @P5 MOV R3, 0x10000 ;  /* 0x0001000000035802 */ /* 0x000fe20000000f00 */
[----:B-12-4-:R-:W-:Y:S10]  /*1990*/  @P0 BRA `(.L_x_26) ;  /* 0x00000000000c0947 */ /* 0x016ff40003800000 */
[----:B------:R-:W-:-:S04]  /*19a0*/  SHF.L.U32 R5, R15, 0x1f, RZ ;  /* 0x0000001f0f057819 */ /* 0x000fc800000006ff */
[----:B------:R-:W2:Y:S02]  /*19b0*/  SYNCS.PHASECHK.TRANS64.TRYWAIT P0, [UR33+0x28], R5 ;  /* 0x00002805ff0075a7 */ /* 0x000ea40008001121 */
[----:B--2---:R-:W-:Y:S05]  /*19c0*/  @!P0 BRA `(.L_x_27) ;  /* 0x0000009c009c8947 */ /* 0x004fea0003800000 */
.L_x_26:
[----:B------:R2:W-:Y:S01]  /*19d0*/  @P5 SYNCS.ARRIVE.TRANS64 RZ, [UR33], R3 ;  /* 0x00000003ffff59a7 */ /* 0x0005e20008000021 */
[----:B------:R-:W-:Y:S02]  /*19e0*/  ULOP3.LUT UR8, UR22, 0x2, URZ, 0xfc, !UPT ;  /* 0x0000000216087892 */ /* 0x000fe4000f8efcff */
[----:B------:R-:W-:Y:S02]  /*19f0*/  UIADD3 UR16, UPT, UPT, UR16, 0x1, URZ ;  /* 0x0000000110107890 */ /* 0x000fe4000fffe0ff */
[----:B------:R-:W-:Y:S02]  /*1a00*/  UISETP.NE.AND UP0, UPT, UR8, 0x2, UPT ;  /* 0x000000020800788c */ /* 0x000fe4000bf05270 */
[----:B------:R-:W-:-:S07]  /*1a10*/  UISETP.NE.AND UP2, UPT, UR16, 0x1, UPT ;  /* 0x000000011000788c */ /* 0x000fce000bf45270 */
[----:B------:R-:W-:Y:S05]  /*1a20*/  BRA.U UP0, `(.L_x_28) ;  /* 0x0000000100047547 */ /* 0x000fea000b800000 */
[----:B------:R-:W-:Y:S05]  /*1a30*/  BPT.TRAP 0x1 ;  /* 0x000000040000795c */ /* 0x000fea0000300000 */
.L_x_28:
[----:B------:R-:W-:Y:S04]  /*1a40*/  BSSY.RECONVERGENT B0, `(.L_x_29) ;  /* 0x0000003000007945 */ /* 0x000fe80003800200 */
[----:B------:R-:W-:Y:S05]  /*1a50*/  @!P4 BRA `(.L_x_30) ;  /* 0x000000000004c947 */ /* 0x000fea0003800000 */
[----:B------:R-:W-:Y:S05]  /*1a60*/  BPT.TRAP 0x1 ;  /* 0x000000040000795c */ /* 0x000fea0000300000 */
.L_x_30:
[----:B------:R-:W-:Y:S05]  /*1a70*/  BSYNC.RECONVERGENT B0 ;  /* 0x0000000000007941 */ /* 0x000fea0003800200 */
.L_x_29:
[----:B------:R-:W-:Y:S02]  /*1a80*/  UIADD3 UR23, UPT, UPT, UR17, 0x1, URZ ;  /* 0x0000000111177890 */ /* 0x000fe4000fffe0ff */
[----:B------:R-:W-:Y:S02]  /*1a90*/  UIADD3 UR28, UP1, UPT, UR14, 0x80, URZ ;  /* 0x000000800e1c7890 */ /* 0x000fe4000ff3e0ff */
[----:B------:R-:W-:Y:S02]  /*1aa0*/  UISETP.NE.AND UP0, UPT, UR23, 0x5, UPT ;  /* 0x000000051700788c */ /* 0x000fe4000bf05270 */
[----:B------:R-:W-:Y:S02]  /*1ab0*/  ULOP3.LUT UR33, UR33, 0xfefffff8, URZ, 0xc0, !UPT ;  /* 0xfefffff821217892 */ /* 0x000fe4000f8ec0ff */
[----:B------:R-:W-:Y:S02]  /*1ac0*/  USEL UR9, URZ, 0x1, UP0 ;  /* 0x00000001ff097887 */ /* 0x000fe40008000000 */
[----:B------:R-:W-:-:S02]  /*1ad0*/  USEL UR23, UR23, URZ, UP0 ;  /* 0x000000ff17177287 */ /* 0x000fc40008000000 */
[----:B------:R-:W-:Y:S02]  /*1ae0*/  UIADD3 UR26, UP0, UPT, UR14, 0x180, URZ ;  /* 0x000001800e1a7890 */ /* 0x000fe4000ff1e0ff */
[----:B------:R-:W-:Y:S01]  /*1af0*/  ULEA UR8, UR23, UR6, 0x3 ;  /* 0x0000000617087291 */ /* 0x000fe2000f8e18ff */
[----:B------:R-:W-:Y:S01]  /*1b00*/  LOP3.LUT R15, R15, UR9, RZ, 0x3c, !PT ;  /* 0x000000090f0f7c12 */ /* 0x000fe2000f8e3cff */
[----:B------:R-:W-:Y:S02]  /*1b10*/  UIADD3.X UR29, UPT, UPT, URZ, UR15, URZ, UP1, !UPT ;  /* 0x0000000fff1d7290 */ /* 0x000fe40008ffe4ff */
[----:B------:R-:W-:Y:S01]  /*1b20*/  UIADD3.X UR27, UPT, UPT, URZ, UR15, URZ, UP0, !UPT ;  /* 0x0000000fff1b7290 */ /* 0x000fe200087fe4ff */
[----:B-1----:R-:W-:Y:S01]  /*1b30*/  SHF.L.U32 R2, R15, 0x1f, RZ ;  /* 0x0000001f0f027819 */ /* 0x002fe200000006ff */
[----:B------:R-:W-:Y:S01]  /*1b40*/  UMOV UR18, 0x0 ;  /* 0x0000000000127882 */ /* 0x000fe20000000000 */
[----:B------:R-:W-:Y:S01]  /*1b50*/  UMOV UR19, 0x10000000 ;  /* 0x1000000000137882 */ /* 0x000fe20000000000 */
[----:B------:R-:W-:Y:S01]  /*1b60*/  UMOV UR10, UR34 ;  /* 0x00000022000a7c82 */ /* 0x000fe20008000000 */
[----:B------:R4:W1:Y:S01]  /*1b70*/  SYNCS.PHASECHK.TRANS64.TRYWAIT P0, [UR8+0x28], R2 ;  /* 0x00002802ff0075a7 */ /* 0x0008620008001108 */
[----:B------:R-:W-:Y:S01]  /*1b80*/  ULEA UR8, UR17, UR6, 0xe ;  /* 0x0000000611087291 */ /* 0x000fe2000f8e70ff */
[----:B------:R-:W-:Y:S01]  /*1b90*/  UMOV UR12, UR36 ;  /* 0x00000024000c7c82 */ /* 0x000fe20008000000 */
[----:B------:R-:W-:-:S02]  /*1ba0*/  UMOV UR9, UR33 ;  /* 0x0000002100097c82 */ /* 0x000fc40008000000 */
[----:B------:R-:W-:Y:S02]  /*1bb0*/  UIADD3 UR32, UPT, UPT, UR8, 0xc400, URZ ;  /* 0x0000c40008207890 */ /* 0x000fe4000fffe0ff */
[----:B------:R-:W-:Y:S01]  /*1bc0*/  UIADD3 UR8, UPT, UPT, UR8, 0x20400, URZ ;  /* 0x0002040008087890 */ /* 0x000fe2000fffe0ff */
[----:B------:R-:W-:Y:S01]  /*1bd0*/  UMOV UR25, UR13 ;  /* 0x0000000d00197c82 */ /* 0x000fe20008000000 */
[----:B------:R-:W-:-:S05]  /*1be0*/  UMOV UR17, UR23 ;  /* 0x0000001700117c82 */ /* 0x000fca0008000000 */
[----:B------:R2:W-:Y:S02]  /*1bf0*/  UTMALDG.3D.2CTA [UR32], [UR28], desc[UR18] ;  /* 0x000012201c0075b4 */ /* 0x0005e40008211000 */
[----:B------:R4:W-:Y:S01]  /*1c00*/  UTMALDG.3D.2CTA [UR8], [UR26], desc[UR18] ;  /* 0x000012081a0075b4 */ /* 0x0009e20008211000 */
[----:B--2---:R-:W-:Y:S01]  /*1c10*/  UIADD3 UR34, UPT, UPT, UR34, 0x80, URZ ;  /* 0x0000008022227890 */ /* 0x004fe2000fffe0ff */
[----:B------:R-:W-:Y:S11]  /*1c20*/  BRA.U UP2, `(.L_x_31) ;  /* 0xfffffffd02507547 */ /* 0x000ff6000b83ffff */
.L_x_25:
[----:B----4-:R-:W-:Y:S01]  /*1c30*/  ULEA UR8, UR23, UR6, 0x3 ;  /* 0x0000000617087291 */ /* 0x010fe2000f8e18ff */
[----:B-1----:R-:W-:Y:S01]  /*1c40*/  SHF.L.U32 R2, R15, 0x1f, RZ ;  /* 0x0000001f0f027819 */ /* 0x002fe200000006ff */
[----:B------:R-:W-:Y:S01]  /*1c50*/  @!P1 SYNCS.ARRIVE.TRANS64.A1T0 RZ, [UR6+0x98], RZ ;  /* 0x000098ffffff99a7 */ /* 0x000fe20008100006 */
[----:B------:R-:W-:-:S06]  /*1c60*/  UISETP.GT.AND UP0, UPT, UR7, UR5, UPT ;  /* 0x000000050700728c */ /* 0x000fcc000bf04270 */
[----:B--2---:R1:W2:Y:S03]  /*1c70*/  SYNCS.PHASECHK.TRANS64.TRYWAIT P0, [UR8+0x28], R2 ;  /* 0x00002802ff0075a7 */ /* 0x0042a60008001108 */
[----:B------:R-:W-:Y:S05]  /*1c80*/  BRA.U !UP0, `(.L_x_32) ;  /* 0x0000000108bc7547 */ /* 0x000fea000b800000 */
[----:B------:R-:W-:Y:S01]  /*1c90*/  UIADD3 UR26, UPT, UPT, UR24, UR25, URZ ;  /* 0x00000019181a7290 */ /* 0x000fe2000fffe0ff */
[----:B------:R-:W-:-:S11]  /*1ca0*/  UMOV UR27, UR23 ;  /* 0x00000017001b7c82 */ /* 0x000fd60008000000 */
.L_x_38:
[----:B------:R-:W-:Y:S01]  /*1cb0*/  ULEA UR17, UR27, UR6, 0x3 ;  /* 0x000000061b117291 */ /* 0x000fe2000f8e18ff */
[----:B--2---:R-:W-:Y:S01]  /*1cc0*/  @P5 MOV R3, 0x10000 ;  /* 0x0001000000035802 */ /* 0x004fe20000000f00 */
[----:B-12---:R-:W-:Y:S10]  /*1cd0*/  @P0 BRA `(.L_x_33) ;  /* 0x00000000000c0947 */ /* 0x006ff40003800000 */
[----:B------:R-:W-:-:S04]  /*1ce0*/  SHF.L.U32 R5, R15, 0x1f, RZ ;  /* 0x0000001f0f057819 */ /* 0x000fc800000006ff */
[----:B------:R-:W2:Y:S02]  /*1cf0*/  SYNCS.PHASECHK.TRANS64.TRYWAIT P0, [UR17+0x28], R5 ;  /* 0x00002805ff0075a7 */ /* 0x000ea40008001111 */
[----:B--2---:R-:W-:Y:S05]  /*1d00*/  @!P0 BRA `(.L_x_34) ;  /* 0x0000009800e48947 */ /* 0x004fea0003800000 */
.L_x_33:
[----:B------:R2:W-:Y:S01]  /*1d10*/  @P5 SYNCS.ARRIVE.TRANS64 RZ, [UR17], R3 ;  /* 0x00000003ffff59a7 */ /* 0x0005e20008000011 */
[----:B------:R-:W-:-:S04]  /*1d20*/  ULOP3.LUT UR8, UR22, 0x2, URZ, 0xfc, !UPT ;  /* 0x0000000216087892 */ /* 0x000fc8000f8efcff */
[----:B------:R-:W-:-:S09]  /*1d30*/  UISETP.NE.AND UP0, UPT, UR8, 0x2, UPT ;  /* 0x000000020800788c */ /* 0x000fd2000bf05270 */
[----:B------:R-:W-:Y:S05]  /*1d40*/  BRA.U UP0, `(.L_x_35) ;  /* 0x0000000100047547 */ /* 0x000fea000b800000 */
[----:B------:R-:W-:Y:S05]  /*1d50*/  BPT.TRAP 0x1 ;  /* 0x000000040000795c */ /* 0x000fea0000300000 */
.L_x_35:
[----:B------:R-:W-:Y:S04]  /*1d60*/  BSSY.RECONVERGENT B0, `(.L_x_36) ;  /* 0x0000003000007945 */ /* 0x000fe80003800200 */
[----:B------:R-:W-:Y:S05]  /*1d70*/  @!P4 BRA `(.L_x_37) ;  /* 0x000000000004c947 */ /* 0x000fea0003800000 */
[----:B------:R-:W-:Y:S05]  /*1d80*/  BPT.TRAP 0x1 ;  /* 0x000000040000795c */ /* 0x000fea0000300000 */
.L_x_37:
[----:B------:R-:W-:Y:S05]  /*1d90*/  BSYNC.RECONVERGENT B0 ;  /* 0x0000000000007941 */ /* 0x000fea0003800200 */
.L_x_36:
[----:B------:R-:W-:Y:S02]  /*1da0*/  UIADD3 UR23, UPT, UPT, UR27, 0x1, URZ ;  /* 0x000000011b177890 */ /* 0x000fe4000fffe0ff */
[----:B------:R-:W-:Y:S02]  /*1db0*/  UIADD3 UR32, UP1, UPT, UR14, 0x80, URZ ;  /* 0x000000800e207890 */ /* 0x000fe4000ff3e0ff */
[----:B------:R-:W-:Y:S02]  /*1dc0*/  UISETP.NE.AND UP0, UPT, UR23, 0x5, UPT ;  /* 0x000000051700788c */ /* 0x000fe4000bf05270 */
[----:B------:R-:W-:Y:S02]  /*1dd0*/  USHF.L.U32 UR18, UR25, 0x7, URZ ;  /* 0x0000000719127899 */ /* 0x000fe400080006ff */
[----:B------:R-:W-:Y:S02]  /*1de0*/  USEL UR9, URZ, 0x1, UP0 ;  /* 0x00000001ff097887 */ /* 0x000fe40008000000 */
[----:B------:R-:W-:-:S02]  /*1df0*/  USEL UR23, UR23, URZ, UP0 ;  /* 0x000000ff17177287 */ /* 0x000fc40008000000 */
[----:B------:R-:W-:Y:S02]  /*1e00*/  UIADD3 UR30, UP0, UPT, UR14, 0x180, URZ ;  /* 0x000001800e1e7890 */ /* 0x000fe4000ff1e0ff */
[----:B------:R-:W-:Y:S01]  /*1e10*/  ULEA UR8, UR23, UR6, 0x3 ;  /* 0x0000000617087291 */ /* 0x000fe2000f8e18ff */
[----:B------:R-:W-:Y:S01]  /*1e20*/  LOP3.LUT R15, R15, UR9, RZ, 0x3c, !PT ;  /* 0x000000090f0f7c12 */ /* 0x000fe2000f8e3cff */
[----:B------:R-:W-:Y:S02]  /*1e30*/  ULOP3.LUT UR17, UR17, 0xfefffff8, URZ, 0xc0, !UPT ;  /* 0xfefffff811117892 */ /* 0x000fe4000f8ec0ff */
[----:B------:R-:W-:Y:S01]  /*1e40*/  UIADD3.X UR33, UPT, UPT, URZ, UR15, URZ, UP1, !UPT ;  /* 0x0000000fff217290 */ /* 0x000fe20008ffe4ff */
[----:B-1----:R-:W-:Y:S01]  /*1e50*/  SHF.L.U32 R2, R15, 0x1f, RZ ;  /* 0x0000001f0f027819 */ /* 0x002fe200000006ff */
[----:B------:R-:W-:Y:S01]  /*1e60*/  UIADD3.X UR31, UPT, UPT, URZ, UR15, URZ, UP0, !UPT ;  /* 0x0000000fff1f7290 */ /* 0x000fe200087fe4ff */
[----:B------:R-:W-:Y:S02]  /*1e70*/  UMOV UR28, 0x0 ;  /* 0x00000000001c7882 */ /* 0x000fe40000000000 */
[----:B------:R4:W1:Y:S01]  /*1e80*/  SYNCS.PHASECHK.TRANS64.TRYWAIT P0, [UR8+0x28], R2 ;  /* 0x00002802ff0075a7 */ /* 0x0008620008001108 */
[----:B------:R-:W-:Y:S01]  /*1e90*/  ULEA UR8, UR27, UR6, 0xe ;  /* 0x000000061b087291 */ /* 0x000fe2000f8e70ff */
[----:B------:R-:W-:Y:S01]  /*1ea0*/  UMOV UR29, 0x10000000 ;  /* 0x10000000001d7882 */ /* 0x000fe20000000000 */
[----:B------:R-:W-:-:S02]  /*1eb0*/  UMOV UR19, UR35 ;  /* 0x0000002300137c82 */ /* 0x000fc40008000000 */
[----:B------:R-:W-:Y:S02]  /*1ec0*/  UIADD3 UR16, UPT, UPT, UR8, 0xc400, URZ ;  /* 0x0000c40008107890 */ /* 0x000fe4000fffe0ff */
[----:B------:R-:W-:Y:S01]  /*1ed0*/  UIADD3 UR8, UPT, UPT, UR8, 0x20400, URZ ;  /* 0x0002040008087890 */ /* 0x000fe2000fffe0ff */
[----:B------:R-:W-:Y:S01]  /*1ee0*/  UMOV UR20, UR36 ;  /* 0x0000002400147c82 */ /* 0x000fe20008000000 */
[----:B------:R-:W-:Y:S01]  /*1ef0*/  UMOV UR12, UR36 ;  /* 0x00000024000c7c82 */ /* 0x000fe20008000000 */
[----:B------:R-:W-:Y:S01]  /*1f00*/  UMOV UR9, UR17 ;  /* 0x0000001100097c82 */ /* 0x000fe20008000000 */
[----:B------:R-:W-:Y:S01]  /*1f10*/  UMOV UR10, UR18 ;  /* 0x00000012000a7c82 */ /* 0x000fe20008000000 */
[----:B------:R-:W-:Y:S02]  /*1f20*/  UIADD3 UR25, UPT, UPT, UR25, 0x1, URZ ;  /* 0x0000000119197890 */ /* 0x000fe4000fffe0ff */
[----:B------:R4:W-:Y:S01]  /*1f30*/  UTMALDG.3D.2CTA [UR16], [UR32], desc[UR28] ;  /* 0x00001c10200075b4 */ /* 0x0009e20008211000 */
[----:B------:R-:W-:Y:S01]  /*1f40*/  UMOV UR27, UR23 ;  /* 0x00000017001b7c82 */ /* 0x000fe20008000000 */
[----:B------:R-:W-:Y:S01]  /*1f50*/  UISETP.NE.AND UP0, UPT, UR25, UR26, UPT ;  /* 0x0000001a1900728c */ /* 0x000fe2000bf05270 */
[----:B------:R4:W-:Y:S08]  /*1f60*/  UTMALDG.3D.2CTA [UR8], [UR30], desc[UR28] ;  /* 0x00001c081e0075b4 */ /* 0x0009f00008211000 */
[----:B----4-:R-:W-:Y:S05]  /*1f70*/  BRA.U UP0, `(.L_x_38) ;  /* 0xfffffffd004c7547 */ /* 0x010fea000b83ffff */
.L_x_32:
[C---:B-1----:R-:W-:Y:S01]  /*1f80*/  LEA R2, R14.reuse, UR6, 0x3 ;  /* 0x000000060e027c11 */ /* 0x042fe2000f8e18ff */
[----:B------:R-:W-:Y:S01]  /*1f90*/  NOP ;  /* 0x0000000000007918 */ /* 0x000fe20000000000 */
[----:B--2---:R-:W-:Y:S02]  /*1fa0*/  SHF.L.U32 R3, R13, 0x1f, RZ ;  /* 0x0000001f0d037819 */ /* 0x004fe400000006ff */
[----:B------:R-:W-:Y:S02]  /*1fb0*/  LEA R4, R14, UR6, 0x4 ;  /* 0x000000060e047c11 */ /* 0x000fe4000f8e20ff */
[----:B------:R-:W1:Y:S02]  /*1fc0*/  SYNCS.PHASECHK.TRANS64.TRYWAIT P0, [R2+URZ+0xa0], R3 ;  /* 0x0000a003020075a7 */ /* 0x000e6400080011ff */
[----:B-1----:R-:W-:Y:S05]  /*1fd0*/  @!P0 BRA `(.L_x_39) ;  /* 0x0000009800488947 */ /* 0x002fea0003800000 */
.L_x_148:
[----:B------:R-:W2:Y:S01]  /*1fe0*/  LDS.128 R4, [R4+0x110] ;  /* 0x0001100004047984 */ /* 0x000ea20000000c00 */
[----:B------:R-:W-:Y:S01]  /*1ff0*/  ISETP.GE.AND P0, PT, R72, 0x1, PT ;  /* 0x000000014800780c */ /* 0x000fe20003f06270 */
[----:B-1----:R-:W-:Y:S01]  /*2000*/  VIADD R2, R2, 0xb0 ;  /* 0x000000b002027836 */ /* 0x002fe20000000000 */
[----:B------:R-:W-:Y:S01]  /*2010*/  @!PT LDS RZ, [RZ] ;  /* 0x00000000fffff984 */ /* 0x000fe20000000800 */
[----:B------:R-:W-:Y:S01]  /*2020*/  @!PT LDS RZ, [RZ] ;  /* 0x00000000fffff984 */ /* 0x000fe20000000800 */
[----:B------:R-:W-:Y:S01]  /*2030*/  @!PT LDS RZ, [RZ] ;  /* 0x00000000fffff984 */ /* 0x000fe20000000800 */
[----:B------:R-:W-:Y:S01]  /*2040*/  @!PT LDS RZ, [RZ] ;  /* 0x00000000fffff984 */ /* 0x000fe20000000800 */
[----:B------:R1:W-:Y:S06]  /*2050*/  MEMBAR.ALL.CTA ;  /* 0x0000000000007992 */ /* 0x0003ec0000008000 */
[----:B-1----:R-:W1:Y:S01]  /*2060*/  FENCE.VIEW.ASYNC.S ;  /* 0x00000000000073c6 */ /* 0x002e620000000000 */
[----:B------:R-:W-:-:S04]  /*2070*/  PRMT R2, RZ, 0x654, R2 ;  /* 0x00000654ff027816 */ /* 0x000fc80000000002 */
[----:B-1----:R1:W-:Y:S01]  /*2080*/  SYNCS.ARRIVE.TRANS64.RED.A1T0 RZ, [R2+URZ], RZ ;  /* 0x000000ff02ff79a7 */ /* 0x0023e200081004ff */
[----:B--2---:R-:W-:-:S13]  /*2090*/  LOP3.LUT P2, RZ, R6, 0x1, RZ, 0xc0, !PT ;  /* 0x0000000106ff7812 */ /* 0x004fda000784c0ff */
[----:B------:R-:W-:Y:S01]  /*20a0*/  @P2 SHF.R.U32.HI R3, RZ, 0x10, R5 ;  /* 0x00000010ff032819 */ /* 0x000fe20000011605 */
[----:B------:R-:W-:Y:S01]  /*20b0*/  VOTEU.ANY UP0, P2 ;  /* 0x0000000000ff7886 */ /* 0x000fe20001000100 */
[----:B------:R-:W-:Y:S02]  /*20c0*/  @P2 MOV R11, R4 ;  /* 0x00000004000b2202 */ /* 0x000fe40000000f00 */
[----:B------:R-:W-:Y:S02]  /*20d0*/  @P2 R2UR.BROADCAST UR8, R3 ;  /* 0x00000000030822ca */ /* 0x000fe400008e0000 */
[----:B------:R-:W-:-:S11]  /*20e0*/  @P2 LOP3.LUT R8, R5, 0xffff, RZ, 0xc0, !PT ;  /* 0x0000ffff05082812 */ /* 0x000fd600078ec0ff */
[----:B------:R-:W-:Y:S01]  /*20f0*/  @UP0 UMOV UR36, UR8 ;  /* 0x0000000800240c82 */ /* 0x000fe20008000000 */
[----:B-1----:R-:W-:Y:S05]  /*2100*/  @!P0 BRA `(.L_x_40) ;  /* 0x0000000000b88947 */ /* 0x002fea0003800000 */
[----:B------:R-:W3:Y:S01]  /*2110*/  LDC.64 R4, c[0x0][0xb18] ;  /* 0x0002c600ff047b82 */ /* 0x000ee20000000a00 */
[----:B------:R-:W-:-:S07]  /*2120*/  ISETP.NE.AND P3, PT, R72, 0x1, PT ;  /* 0x000000014800780c */ /* 0x000fce0003f65270 */
[----:B------:R-:W1:Y:S08]  /*2130*/  LDC.64 R6, c[0x0][0xb10] ;  /* 0x0002c400ff067b82 */ /* 0x000e700000000a00 */
[----:B------:R-:W2:Y:S08]  /*2140*/  LDC R17, c[0x0][0xb20] ;  /* 0x0002c800ff117b82 */ /* 0x000eb00000000800 */
[----:B------:R-:W4:Y:S01]  /*2150*/  LDC R18, c[0x0][0xb0c] ;  /* 0x0002c300ff127b82 */ /* 0x000f220000000800 */
[----:B---3--:R-:W-:Y:S01]  /*2160*/  IMAD.HI.U32 R22, R0, R5, RZ ;  /* 0x0000000500167227 */ /* 0x008fe200078e00ff */
[----:B------:R-:W-:-:S06]  /*2170*/  ISETP.NE.AND P0, PT, R4, 0x1, PT ;  /* 0x000000010400780c */ /* 0x000fcc0003f05270 */
[----:B------:R-:W3:Y:S01]  /*2180*/  LDC.64 R2, c[0x0][0xb28] ;  /* 0x0002ca00ff027b82 */ /* 0x000ee20000000a00 */
[----:B-1----:R-:W-:-:S04]  /*2190*/  IMAD.HI.U32 R20, R9, R6, RZ ;  /* 0x0000000609147227 */ /* 0x002fc800078e00ff */
[----:B------:R-:W-:Y:S01]  /*21a0*/  IMAD.HI.U32 R24, R11, R6, RZ ;  /* 0x000000060b187227 */ /* 0x000fe200078e00ff */
[----:B------:R-:W-:Y:S02]  /*21b0*/  SHF.R.U32.HI R20, RZ, R7, R20 ;  /* 0x00000007ff147219 */ /* 0x000fe40000011614 */
[----:B--2---:R-:W-:Y:S01]  /*21c0*/  SHF.R.U32.HI R19, RZ, R17, R22 ;  /* 0x00000011ff137219 */ /* 0x004fe20000011616 */
[----:B------:R-:W-:Y:S01]  /*21d0*/  IMAD.HI.U32 R22, R8, R5, RZ ;  /* 0x0000000508167227 */ /* 0x000fe200078e00ff */
[----:B------:R-:W-:Y:S02]  /*21e0*/  SHF.R.U32.HI R24, RZ, R7, R24 ;  /* 0x00000007ff187219 */ /* 0x000fe40000011618 */
[----:B------:R-:W-:Y:S02]  /*21f0*/  SEL R19, R0, R19, !P0 ;  /* 0x0000001300137207 */ /* 0x000fe40004000000 */
[----:B------:R-:W-:Y:S02]  /*2200*/  SHF.R.U32.HI R17, RZ, R17, R22 ;  /* 0x00000011ff117219 */ /* 0x000fe40000011616 */
[----:B----4-:R-:W-:-:S02]  /*2210*/  ISETP.NE.AND P1, PT, R18, 0x1, PT ;  /* 0x000000011200780c */ /* 0x010fc40003f25270 */
[----:B------:R-:W-:Y:S02]  /*2220*/  SEL R17, R8, R17, !P0 ;  /* 0x0000001108117207 */ /* 0x000fe40004000000 */
[----:B------:R-:W-:Y:S02]  /*2230*/  SEL R21, R9, R20, !P1 ;  /* 0x0000001409157207 */ /* 0x000fe40004800000 */
[----:B------:R-:W-:Y:S01]  /*2240*/  SEL R5, R11, R24, !P1 ;  /* 0x000000180b057207 */ /* 0x000fe20004800000 */
[----:B---3--:R-:W-:Y:S01]  /*2250*/  IMAD.HI.U32 R20, R19, R2, RZ ;  /* 0x0000000213147227 */ /* 0x008fe200078e00ff */
[----:B------:R-:W-:-:S03]  /*2260*/  IADD3 R7, PT, PT, -R17, RZ, RZ ;  /* 0x000000ff11077210 */ /* 0x000fc60007ffe1ff */
        /* <DEDUP_REMOVED lines=11> */
[----:B------:R-:W-:-:S04]  /*2320*/  @!P0 IMAD.HI.U32 R20, R5, R2, RZ ;  /* 0x0000000205148227 */ /* 0x000fc800078e00ff */
[----:B------:R-:W-:Y:S01]  /*2330*/  IMAD.MOV R2, RZ, RZ, -R6 ;  /* 0x000000ffff027224 */ /* 0x000fe200078e0a06 */
[----:B------:R-:W-:-:S03]  /*2340*/  @!P0 SHF.R.U32.HI R20, RZ, R3, R20 ;  /* 0x00000003ff148219 */ /* 0x000fc60000011614 */
[----:B------:R-:W-:Y:S01]  /*2350*/  IMAD R2, R72, R2, R17 ;  /* 0x0000000248027224 */ /* 0x000fe200078e0211 */
        /* <DEDUP_REMOVED lines=9> */
.L_x_40:
[----:B------:R-:W1:Y:S02]  /*23f0*/  LDCU UR8, c[0x0][0xb30] ;  /* 0x00016600ff0877ac */ /* 0x000e640008000800 */
[----:B-1----:R-:W-:-:S09]  /*2400*/  UISETP.NE.AND UP0, UPT, UR8, 0x1, UPT ;  /* 0x000000010800788c */ /* 0x002fd2000bf05270 */
[----:B------:R-:W-:Y:S05]  /*2410*/  BRA.U UP0, `(.L_x_41) ;  /* 0x0000000100407547 */ /* 0x000fea000b800000 */
[----:B------:R-:W1:Y:S08]  /*2420*/  LDC.64 R4, c[0x0][0xb10] ;  /* 0x0002c400ff047b82 */ /* 0x000e700000000a00 */
[----:B------:R-:W2:Y:S08]  /*2430*/  LDC.64 R2, c[0x0][0xb18] ;  /* 0x0002c600ff027b82 */ /* 0x000eb00000000a00 */
[----:B------:R-:W4:Y:S08]  /*2440*/  LDC R6, c[0x0][0xb20] ;  /* 0x0002c800ff067b82 */ /* 0x000f300000000800 */
[----:B------:R-:W3:Y:S01]  /*2450*/  LDC R18, c[0x0][0xb0c] ;  /* 0x0002c300ff127b82 */ /* 0x000ee20000000800 */
[----:B-1----:R-:W-:-:S05]  /*2460*/  IMAD.HI.U32 R4, R11, R4, RZ ;  /* 0x000000040b047227 */ /* 0x002fca00078e00ff */
[----:B------:R-:W-:Y:S01]  /*2470*/  SHF.R.U32.HI R4, RZ, R5, R4 ;  /* 0x00000005ff047219 */ /* 0x000fe20000011604 */
[----:B--2---:R-:W-:Y:S01]  /*2480*/  IMAD.HI.U32 R3, R8, R3, RZ ;  /* 0x0000000308037227 */ /* 0x004fe200078e00ff */
[----:B------:R-:W-:-:S04]  /*2490*/  ISETP.NE.AND P0, PT, R2, 0x1, PT ;  /* 0x000000010200780c */ /* 0x000fc80003f05270 */
[----:B----4-:R-:W-:-:S04]  /*24a0*/  SHF.R.U32.HI R3, RZ, R6, R3 ;  /* 0x00000006ff037219 */ /* 0x010fc80000011603 */
[----:B------:R-:W-:Y:S02]  /*24b0*/  SEL R3, R8, R3, !P0 ;  /* 0x0000000308037207 */ /* 0x000fe40004000000 */
[----:B---3--:R-:W-:-:S04]  /*24c0*/  ISETP.NE.AND P1, PT, R18, 0x1, PT ;  /* 0x000000011200780c */ /* 0x008fc80003f25270 */
[----:B------:R-:W-:-:S05]  /*24d0*/  SEL R4, R11, R4, !P1 ;  /* 0x000000040b047207 */ /* 0x000fca0004800000 */
[----:B------:R-:W-:Y:S02]  /*24e0*/  IMAD.IADD R5, R3, 0x1, -R4 ;  /* 0x0000000103057824 */ /* 0x000fe400078e0a04 */
[----:B------:R-:W-:Y:S02]  /*24f0*/  IMAD.IADD R3, R4, 0x1, -R3 ;  /* 0x0000000104037824 */ /* 0x000fe400078e0a03 */
[----:B------:R-:W-:Y:S02]  /*2500*/  IMAD R11, R5, R18, R11 ;  /* 0x00000012050b7224 */ /* 0x000fe400078e020b */
[----:B------:R-:W-:-:S07]  /*2510*/  IMAD R8, R3, R2, R8 ;  /* 0x0000000203087224 */ /* 0x000fce00078e0208 */
.L_x_41:
[----:B------:R-:W-:Y:S01]  /*2520*/  VIADD R14, R14, 0x1 ;  /* 0x000000010e0e7836 */ /* 0x000fe20000000000 */
[----:B------:R-:W-:Y:S01]  /*2530*/  PLOP3.LUT P1, PT, PT, PT, PT, 0x80, 0x8 ;  /* 0x000000000008781c */ /* 0x000fe20003f2f070 */
[----:B------:R-:W-:Y:S02]  /*2540*/  IMAD.IADD R21, R11, 0x1, R170 ;  /* 0x000000010b157824 */ /* 0x000fe400078e02aa */
[----:B------:R-:W-:Y:S01]  /*2550*/  IMAD.IADD R20, R8, 0x1, R147 ;  /* 0x0000000108147824 */ /* 0x000fe200078e0293 */
[----:B------:R-:W-:-:S04]  /*2560*/  ISETP.NE.AND P0, PT, R14, 0x2, PT ;  /* 0x000000020e00780c */ /* 0x000fc80003f05270 */
[----:B------:R-:W-:Y:S02]  /*2570*/  SEL R2, RZ, 0x1, P0 ;  /* 0x00000001ff027807 */ /* 0x000fe40000000000 */
[----:B------:R-:W-:Y:S02]  /*2580*/  SEL R14, R14, RZ, P0 ;  /* 0x000000ff0e0e7207 */ /* 0x000fe40000000000 */
[----:B------:R-:W-:Y:S01]  /*2590*/  LOP3.LUT R13, R13, R2, RZ, 0x3c, !PT ;  /* 0x000000020d0d7212 */ /* 0x000fe200078e3cff */
[----:B------:R-:W-:Y:S06]  /*25a0*/  @P2 BRA `(.L_x_42) ;  /* 0xfffffff000642947 */ /* 0x000fec000383ffff */
[----:B------:R-:W-:Y:S01]  /*25b0*/  UIADD3 UR6, UPT, UPT, UR6, 0x28, URZ ;  /* 0x0000002806067890 */ /* 0x000fe2000fffe0ff */
[----:B------:R-:W-:-:S03]  /*25c0*/  SHF.L.U32 R3, R15, 0x1f, RZ ;  /* 0x0000001f0f037819 */ /* 0x000fc600000006ff */
[----:B------:R-:W-:-:S09]  /*25d0*/  ULEA UR4, UR23, UR6, 0x3 ;  /* 0x0000000617047291 */ /* 0x000fd2000f8e18ff */
[----:B------:R-:W1:Y:S02]  /*25e0*/  SYNCS.PHASECHK.TRANS64.TRYWAIT P0, [UR4], R3 ;  /* 0x00000003ff0075a7 */ /* 0x000e640008001104 */
[----:B-1----:R-:W-:Y:S05]  /*25f0*/  @!P0 BRA `(.L_x_43) ;  /* 0x0000009000d48947 */ /* 0x002fea0003800000 */
.L_x_150:
[----:B------:R-:W-:-:S04]  /*2600*/  UIADD3 UR5, UPT, UPT, UR23, 0x1, URZ ;  /* 0x0000000117057890 */ /* 0x000fc8000fffe0ff */
[----:B------:R-:W-:-:S04]  /*2610*/  UISETP.NE.AND UP0, UPT, UR5, 0x5, UPT ;  /* 0x000000050500788c */ /* 0x000fc8000bf05270 */
[----:B------:R-:W-:Y:S02]  /*2620*/  USEL UR7, URZ, 0x1, UP0 ;  /* 0x00000001ff077887 */ /* 0x000fe40008000000 */
[----:B------:R-:W-:-:S04]  /*2630*/  USEL UR5, UR5, URZ, UP0 ;  /* 0x000000ff05057287 */ /* 0x000fc80008000000 */
[----:B------:R-:W-:Y:S01]  /*2640*/  ULEA UR4, UR5, UR6, 0x3 ;  /* 0x0000000605047291 */ /* 0x000fe2000f8e18ff */
[----:B------:R-:W-:-:S04]  /*2650*/  LOP3.LUT R2, R15, UR7, RZ, 0x3c, !PT ;  /* 0x000000070f027c12 */ /* 0x000fc8000f8e3cff */
[----:B-1----:R-:W-:-:S04]  /*2660*/  SHF.L.U32 R3, R2, 0x1f, RZ ;  /* 0x0000001f02037819 */ /* 0x002fc800000006ff */
[----:B------:R-:W1:Y:S02]  /*2670*/  SYNCS.PHASECHK.TRANS64.TRYWAIT P0, [UR4], R3 ;  /* 0x00000003ff0075a7 */ /* 0x000e640008001104 */
[----:B-1----:R-:W-:Y:S05]  /*2680*/  @!P0 BRA `(.L_x_44) ;  /* 0x0000009000c88947 */ /* 0x002fea0003800000 */
.L_x_152:
        /* <DEDUP_REMOVED lines=9> */
.L_x_154:
        /* <DEDUP_REMOVED lines=9> */
.L_x_156:
[----:B------:R-:W-:-:S04]  /*27b0*/  UIADD3 UR5, UPT, UPT, UR5, 0x1, URZ ;  /* 0x0000000105057890 */ /* 0x000fc8000fffe0ff */
[----:B------:R-:W-:-:S04]  /*27c0*/  UISETP.NE.AND UP0, UPT, UR5, 0x5, UPT ;  /* 0x000000050500788c */ /* 0x000fc8000bf05270 */
[----:B------:R-:W-:Y:S02]  /*27d0*/  USEL UR4, URZ, 0x1, UP0 ;  /* 0x00000001ff047887 */ /* 0x000fe40008000000 */
[----:B------:R-:W-:-:S04]  /*27e0*/  USEL UR5, UR5, URZ, UP0 ;  /* 0x000000ff05057287 */ /* 0x000fc80008000000 */
[----:B------:R-:W-:Y:S01]  /*27f0*/  ULEA UR5, UR5, UR6, 0x3 ;  /* 0x0000000605057291 */ /* 0x000fe2000f8e18ff */
[----:B-1----:R-:W-:-:S04]  /*2800*/  LOP3.LUT R3, R2, UR4, RZ, 0x3c, !PT ;  /* 0x0000000402037c12 */ /* 0x002fc8000f8e3cff */
[----:B------:R-:W-:Y:S01]  /*2810*/  SHF.L.U32 R3, R3, 0x1f, RZ ;  /* 0x0000001f03037819 */ /* 0x000fe200000006ff */
[----:B---3--:R-:W-:-:S07]  /*2820*/  IMAD.U32 R0, RZ, RZ, UR5 ;  /* 0x00000005ff007e24 */ /* 0x008fce000f8e00ff */
.L_x_47:
[----:B-1----:R1:W2:Y:S02]  /*2830*/  SYNCS.PHASECHK.TRANS64.TRYWAIT P0, [R0+URZ], R3 ;  /* 0x00000003000075a7 */ /* 0x0022a400080011ff */
[----:B--2---:R-:W-:Y:S05]  /*2840*/  @!P0 NANOSLEEP.SYNCS 0x989680 ;  /* 0x009896800000895d */ /* 0x004fea0003900000 */
[----:B------:R-:W2:Y:S02]  /*2850*/  @!P0 SYNCS.PHASECHK.TRANS64 P0, [R0+URZ], R3 ;  /* 0x00000003000085a7 */ /* 0x000ea400080010ff */
[----:B--2---:R-:W-:Y:S05]  /*2860*/  @P0 EXIT ;  /* 0x000000000000094d */ /* 0x004fea0003800000 */
[----:B------:R-:W-:Y:S05]  /*2870*/  BRA `(.L_x_47) ;  /* 0xfffffffc00ec7947 */ /* 0x000fea000383ffff */
.L_x_22:
[----:B------:R-:W-:-:S04]  /*2880*/  UISETP.NE.AND UP1, UPT, UR37, URZ, UPT ;  /* 0x000000ff2500728c */ /* 0x000fc8000bf25270 */
[----:B------:R-:W-:-:S09]  /*2890*/  UISETP.NE.OR UP1, UPT, UR10, 0x1, UP1 ;  /* 0x000000010a00788c */ /* 0x000fd20008f25670 */
[----:B------:R-:W-:Y:S05]  /*28a0*/  BRA.U UP1, `(.L_x_48) ;  /* 0x00000005014c7547 */ /* 0x000fea000b800000 */
[----:B------:R-:W-:Y:S01]  /*28b0*/  HFMA2 R11, -RZ, RZ, 0, 0 ;  /* 0x00000000ff0b7431 */ /* 0x000fe200000001ff */
[----:B------:R-:W-:Y:S01]  /*28c0*/  ISETP.GE.U32.AND P2, PT, R10, 0x2, PT ;  /* 0x000000020a00780c */ /* 0x000fe20003f46070 */
[----:B------:R-:W-:Y:S01]  /*28d0*/  IMAD.MOV.U32 R12, RZ, RZ, 0x1 ;  /* 0x00000001ff0c7424 */ /* 0x000fe200078e00ff */
[----:B------:R-:W-:Y:S01]  /*28e0*/  CS2R R8, SRZ ;  /* 0x0000000000087805 */ /* 0x000fe2000001ff00 */
[----:B------:R-:W-:Y:S01]  /*28f0*/  IMAD.MOV.U32 R3, RZ, RZ, RZ ;  /* 0x000000ffff037224 */ /* 0x000fe200078e00ff */
[----:B------:R-:W-:Y:S01]  /*2900*/  UMOV UR4, 0x400 ;  /* 0x0000040000047882 */ /* 0x000fe20000000000 */
[----:B------:R-:W-:Y:S01]  /*2910*/  UMOV UR6, URZ ;  /* 0x000000ff00067c82 */ /* 0x000fe20008000000 */
[----:B------:R-:W-:-:S12]  /*2920*/  ULEA UR37, UR37, UR4, 0x18 ;  /* 0x0000000425257291 */ /* 0x000fd8000f8ec0ff */
.L_x_52:
[----:B------:R-:W-:Y:S02]  /*2930*/  LEA R0, R3, UR37, 0x3 ;  /* 0x0000002503007c11 */ /* 0x000fe4000f8e18ff */
[----:B------:R-:W-:-:S03]  /*2940*/  SHF.L.U32 R5, R8, 0x1f, RZ ;  /* 0x0000001f08057819 */ /* 0x000fc600000006ff */
[----:B------:R-:W-:Y:S01]  /*2950*/  VIADD R4, R0, 0xf0 ;  /* 0x000000f000047836 */ /* 0x000fe20000000000 */
[----:B------:R-:W1:Y:S02]  /*2960*/  SYNCS.PHASECHK.TRANS64.TRYWAIT P0, [R0+URZ+0xe0], R5 ;  /* 0x0000e005000075a7 */ /* 0x000e6400080011ff */
[----:B-1----:R-:W-:Y:S05]  /*2970*/  @!P0 BRA `(.L_x_49) ;  /* 0x0000009000548947 */ /* 0x002fea0003800000 */
.L_x_157:
[----:B------:R-:W-:Y:S01]  /*2980*/  ULEA UR5, UR6, UR37, 0x3 ;  /* 0x0000002506057291 */ /* 0x000fe2000f8e18ff */
[----:B------:R-:W-:Y:S01]  /*2990*/  PRMT R4, RZ, 0x654, R4 ;  /* 0x00000654ff047816 */ /* 0x000fe20000000004 */
[----:B-1----:R-:W-:Y:S01]  /*29a0*/  @!P2 IMAD.MOV.U32 R5, RZ, RZ, 0x10 ;  /* 0x00000010ff05a424 */ /* 0x002fe200078e00ff */
[----:B------:R-:W-:Y:S01]  /*29b0*/  SHF.L.U32 R7, R12, 0x1f, RZ ;  /* 0x0000001f0c077819 */ /* 0x000fe200000006ff */
[----:B------:R-:W-:Y:S01]  /*29c0*/  UIADD3 UR4, UPT, UPT, UR5, 0xa0, URZ ;  /* 0x000000a005047890 */ /* 0x000fe2000fffe0ff */
[----:B------:R1:W-:Y:S05]  /*29d0*/  SYNCS.ARRIVE.TRANS64.RED.A1T0 RZ, [R4+URZ], RZ ;  /* 0x000000ff04ff79a7 */ /* 0x0003ea00081004ff */
[----:B------:R-:W-:Y:S01]  /*29e0*/  IMAD.U32 R13, RZ, RZ, UR4 ;  /* 0x00000004ff0d7e24 */ /* 0x000fe2000f8e00ff */
[----:B------:R-:W2:Y:S04]  /*29f0*/  SYNCS.PHASECHK.TRANS64.TRYWAIT P0, [UR5+0xb0], R7 ;  /* 0x0000b007ff0075a7 */ /* 0x000ea80008001105 */
[----:B------:R-:W-:Y:S01]  /*2a00*/  PRMT R13, R10, 0x654, R13 ;  /* 0x000006540a0d7816 */ /* 0x000fe2000000000d */
[----:B-12---:R-:W-:Y:S06]  /*2a10*/  @!P0 BRA `(.L_x_50) ;  /* 0x0000009000408947 */ /* 0x006fec0003800000 */
.L_x_159:
[----:B------:R-:W-:Y:S01]  /*2a20*/  ULEA UR4, UR6, UR37, 0x4 ;  /* 0x0000002506047291 */ /* 0x000fe2000f8e20ff */
[----:B------:R-:W-:Y:S01]  /*2a30*/  SEL R2, R13, R2, !P2 ;  /* 0x000000020d027207 */ /* 0x000fe20005000000 */
[----:B------:R-:W-:Y:S01]  /*2a40*/  UIADD3 UR5, UPT, UPT, UR5, 0xa0, URZ ;  /* 0x000000a005057890 */ /* 0x000fe2000fffe0ff */
[----:B-1----:R-:W-:Y:S01]  /*2a50*/  LEA R0, R11, UR37, 0x3 ;  /* 0x000000250b007c11 */ /* 0x002fe2000f8e18ff */
[----:B------:R-:W-:Y:S01]  /*2a60*/  UIADD3 UR4, UPT, UPT, UR4, 0x110, URZ ;  /* 0x0000011004047890 */ /* 0x000fe2000fffe0ff */
[----:B------:R1:W-:Y:S01]  /*2a70*/  @!P2 SYNCS.ARRIVE.TRANS64.RED RZ, [R2+URZ], R5 ;  /* 0x0000000502ffa9a7 */ /* 0x0003e200080004ff */
[----:B------:R-:W-:Y:S01]  /*2a80*/  UIADD3 UR6, UPT, UPT, UR6, 0x1, URZ ;  /* 0x0000000106067890 */ /* 0x000fe2000fffe0ff */
[----:B------:R-:W-:-:S03]  /*2a90*/  VIADD R3, R3, 0x1 ;  /* 0x0000000103037836 */ /* 0x000fc60000000000 */
[----:B------:R-:W-:Y:S02]  /*2aa0*/  UISETP.NE.AND UP0, UPT, UR6, 0x2, UPT ;  /* 0x000000020600788c */ /* 0x000fe4000bf05270 */
[----:B------:R-:W-:Y:S01]  /*2ab0*/  ISETP.NE.AND P0, PT, R3, 0x2, PT ;  /* 0x000000020300780c */ /* 0x000fe20003f05270 */
[----:B------:R-:W-:Y:S06]  /*2ac0*/  UGETNEXTWORKID.BROADCAST [UR4], [UR5] ;  /* 0x00000000040073ca */ /* 0x000fec0008000100 */
[----:B------:R-:W-:Y:S02]  /*2ad0*/  USEL UR4, URZ, 0x1, UP0 ;  /* 0x00000001ff047887 */ /* 0x000fe40008000000 */
[----:B------:R-:W-:-:S04]  /*2ae0*/  USEL UR6, UR6, URZ, UP0 ;  /* 0x000000ff06067287 */ /* 0x000fc80008000000 */
[----:B------:R-:W-:Y:S02]  /*2af0*/  LOP3.LUT R12, R12, UR4, RZ, 0x3c, !PT ;  /* 0x000000040c0c7c12 */ /* 0x000fe4000f8e3cff */
[----:B-1----:R-:W-:-:S04]  /*2b00*/  SHF.L.U32 R5, R9, 0x1f, RZ ;  /* 0x0000001f09057819 */ /* 0x002fc800000006ff */
[----:B------:R-:W1:Y:S02]  /*2b10*/  SYNCS.PHASECHK.TRANS64.TRYWAIT P1, [R0+URZ+0xa0], R5 ;  /* 0x0000a005000075a7 */ /* 0x000e6400080211ff */
[----:B-1----:R-:W-:Y:S05]  /*2b20*/  @!P1 BRA `(.L_x_51) ;  /* 0x0000009000149947 */ /* 0x002fea0003800000 */
.L_x_160:
[----:B------:R-:W-:Y:S01]  /*2b30*/  LEA R4, R11, UR37, 0x4 ;  /* 0x000000250b047c11 */ /* 0x000fe2000f8e20ff */
[----:B-1----:R-:W-:Y:S01]  /*2b40*/  VIADD R0, R0, 0xb0 ;  /* 0x000000b000007836 */ /* 0x002fe20000000000 */
[----:B------:R-:W-:Y:S01]  /*2b50*/  SEL R3, R3, RZ, P0 ;  /* 0x000000ff03037207 */ /* 0x000fe20000000000 */
[----:B------:R-:W-:-:S03]  /*2b60*/  VIADD R11, R11, 0x1 ;  /* 0x000000010b0b7836 */ /* 0x000fc60000000000 */
[----:B------:R-:W1:Y:S01]  /*2b70*/  LDS.128 R4, [R4+0x110] ;  /* 0x0001100004047984 */ /* 0x000e620000000c00 */
[----:B------:R-:W-:Y:S02]  /*2b80*/  PRMT R0, RZ, 0x654, R0 ;  /* 0x00000654ff007816 */ /* 0x000fe40000000000 */
[C---:B------:R-:W-:Y:S01]  /*2b90*/  ISETP.NE.AND P1, PT, R11.reuse, 0x2, PT ;  /* 0x000000020b00780c */ /* 0x040fe20003f25270 */
[----:B------:R-:W-:Y:S01]  /*2ba0*/  @!PT LDS RZ, [RZ] ;  /* 0x00000000fffff984 */ /* 0x000fe20000000800 */
[----:B------:R-:W-:Y:S01]  /*2bb0*/  @!PT LDS RZ, [RZ] ;  /* 0x00000000fffff984 */ /* 0x000fe20000000800 */
[----:B------:R-:W-:Y:S01]  /*2bc0*/  @!PT LDS RZ, [RZ] ;  /* 0x00000000fffff984 */ /* 0x000fe20000000800 */
[----:B------:R-:W-:Y:S01]  /*2bd0*/  @!PT LDS RZ, [RZ] ;  /* 0x00000000fffff984 */ /* 0x000fe20000000800 */
[----:B------:R2:W-:Y:S06]  /*2be0*/  MEMBAR.ALL.CTA ;  /* 0x0000000000007992 */ /* 0x0005ec0000008000 */
[----:B--2---:R-:W2:Y:S01]  /*2bf0*/  FENCE.VIEW.ASYNC.S ;  /* 0x00000000000073c6 */ /* 0x004ea20000000000 */
[----:B------:R-:W-:Y:S01]  /*2c00*/  SEL R11, R11, RZ, P1 ;  /* 0x000000ff0b0b7207 */ /* 0x000fe20000800000 */
[----:B--2---:R2:W-:Y:S01]  /*2c10*/  SYNCS.ARRIVE.TRANS64.RED.A1T0 RZ, [R0+URZ], RZ ;  /* 0x000000ff00ff79a7 */ /* 0x0045e200081004ff */
[----:B-1----:R-:W-:-:S02]  /*2c20*/  LOP3.LUT P3, RZ, R6, 0x1, RZ, 0xc0, !PT ;  /* 0x0000000106ff7812 */ /* 0x002fc4000786c0ff */
[----:B------:R-:W-:-:S04]  /*2c30*/  SEL R5, RZ, 0x1, P0 ;  /* 0x00000001ff057807 */ /* 0x000fc80000000000 */
[----:B------:R-:W-:Y:S02]  /*2c40*/  LOP3.LUT R8, R8, R5, RZ, 0x3c, !PT ;  /* 0x0000000508087212 */ /* 0x000fe400078e3cff */
[----:B--2---:R-:W-:-:S04]  /*2c50*/  SEL R0, RZ, 0x1, P1 ;  /* 0x00000001ff007807 */ /* 0x004fc80000800000 */
[----:B------:R-:W-:Y:S01]  /*2c60*/  LOP3.LUT R9, R9, R0, RZ, 0x3c, !PT ;  /* 0x0000000009097212 */ /* 0x000fe200078e3cff */
[----:B------:R-:W-:Y:S06]  /*2c70*/  @P3 BRA `(.L_x_52) ;  /* 0xfffffffc002c3947 */ /* 0x000fec000383ffff */
[----:B------:R-:W-:Y:S01]  /*2c80*/  ULEA UR5, UR6, UR37, 0x3 ;  /* 0x0000002506057291 */ /* 0x000fe2000f8e18ff */
[----:B------:R-:W-:-:S08]  /*2c90*/  SHF.L.U32 R3, R12, 0x1f, RZ ;  /* 0x0000001f0c037819 */ /* 0x000fd000000006ff */
[----:B------:R-:W1:Y:S02]  /*2ca0*/  SYNCS.PHASECHK.TRANS64 P0, [UR5+0xb0], R3 ;  /* 0x0000b003ff0075a7 */ /* 0x000e640008001005 */
[----:B-1----:R-:W-:Y:S05]  /*2cb0*/  @P0 BRA `(.L_x_53) ;  /* 0x0000000000080947 */ /* 0x002fea0003800000 */
[----:B------:R-:W1:Y:S02]  /*2cc0*/  SYNCS.PHASECHK.TRANS64.TRYWAIT P0, [UR5+0xb0], R3 ;  /* 0x0000b003ff0075a7 */ /* 0x000e640008001105 */
[----:B-1----:R-:W-:Y:S05]  /*2cd0*/  @!P0 BRA `(.L_x_54) ;  /* 0x0000008c00bc8947 */ /* 0x002fea0003800000 */
.L_x_53:
[----:B------:R-:W-:-:S04]  /*2ce0*/  UIADD3 UR4, UPT, UPT, UR6, 0x1, URZ ;  /* 0x0000000106047890 */ /* 0x000fc8000fffe0ff */
[----:B------:R-:W-:-:S04]  /*2cf0*/  UISETP.NE.AND UP0, UPT, UR4, 0x2, UPT ;  /* 0x000000020400788c */ /* 0x000fc8000bf05270 */
[----:B------:R-:W-:Y:S02]  /*2d00*/  USEL UR7, URZ, 0x1, UP0 ;  /* 0x00000001ff077887 */ /* 0x000fe40008000000 */
[----:B------:R-:W-:-:S04]  /*2d10*/  USEL UR4, UR4, URZ, UP0 ;  /* 0x000000ff04047287 */ /* 0x000fc80008000000 */
[----:B------:R-:W-:Y:S01]  /*2d20*/  ULEA UR4, UR4, UR37, 0x3 ;  /* 0x0000002504047291 */ /* 0x000fe2000f8e18ff */
[----:B-1----:R-:W-:-:S04]  /*2d30*/  LOP3.LUT R3, R12, UR7, RZ, 0x3c, !PT ;  /* 0x000000070c037c12 */ /* 0x002fc8000f8e3cff */
[----:B------:R-:W-:-:S04]  /*2d40*/  SHF.L.U32 R0, R3, 0x1f, RZ ;  /* 0x0000001f03007819 */ /* 0x000fc800000006ff */
[----:B------:R-:W1:Y:S02]  /*2d50*/  SYNCS.PHASECHK.TRANS64 P0, [UR4+0xb0], R0 ;  /* 0x0000b000ff0075a7 */ /* 0x000e640008001004 */
[----:B-1----:R-:W-:Y:S05]  /*2d60*/  @P0 EXIT ;  /* 0x000000000000094d */ /* 0x002fea0003800000 */
[----:B------:R-:W-:Y:S02]  /*2d70*/  SHF.L.U32 R3, R3, 0x1f, RZ ;  /* 0x0000001f03037819 */ /* 0x000fe400000006ff */
[----:B------:R-:W-:-:S07]  /*2d80*/  MOV R0, UR4 ;  /* 0x0000000400007c02 */ /* 0x000fce0008000f00 */
.L_x_55:
[----:B-1----:R1:W2:Y:S02]  /*2d90*/  SYNCS.PHASECHK.TRANS64.TRYWAIT P0, [R0+URZ+0xb0], R3 ;  /* 0x0000b003000075a7 */ /* 0x0022a400080011ff */
[----:B--2---:R-:W-:Y:S05]  /*2da0*/  @!P0 NANOSLEEP.SYNCS 0x989680 ;  /* 0x009896800000895d */ /* 0x004fea0003900000 */
[----:B------:R-:W2:Y:S02]  /*2db0*/  @!P0 SYNCS.PHASECHK.TRANS64 P0, [R0+URZ+0xb0], R3 ;  /* 0x0000b003000085a7 */ /* 0x000ea400080010ff */
[----:B--2---:R-:W-:Y:S05]  /*2dc0*/  @P0 EXIT ;  /* 0x000000000000094d */ /* 0x004fea0003800000 */
[----:B------:R-:W-:Y:S05]  /*2dd0*/  BRA `(.L_x_55) ;  /* 0xfffffffc00ec7947 */ /* 0x000fea000383ffff */
.L_x_48:
[----:B------:R-:W-:Y:S05]  /*2de0*/  BRA.U UP4, `(.L_x_56) ;  /* 0x0000001104907547 */ /* 0x000fea000b800000 */
[----:B------:R-:W-:Y:S01]  /*2df0*/  UMOV UR6, 0x40 ;  /* 0x0000004000067882 */ /* 0x000fe20000000000 */
[----:B------:R-:W-:Y:S01]  /*2e00*/  NOP ;  /* 0x0000000000007918 */ /* 0x000fe20000000000 */
[----:B------:R-:W-:Y:S01]  /*2e10*/  ULEA UR6, UR37, UR6, 0x18 ;  /* 0x0000000625067291 */ /* 0x000fe2000f8ec0ff */
[----:B------:R-:W-:Y:S02]  /*2e20*/  UMOV UR7, 0x400 ;  /* 0x0000040000077882 */ /* 0x000fe40000000000 */
[----:B------:R-:W-:-:S06]  /*2e30*/  ULEA UR37, UR37, UR7, 0x18 ;  /* 0x0000000725257291 */ /* 0x000fcc000f8ec0ff */
[----:B------:R-:W1:Y:S02]  /*2e40*/  LDS.U8 R2, [UR6+0x1c] ;  /* 0x00001c06ff027984 */ /* 0x000e640008000000 */
[----:B-1----:R-:W-:-:S13]  /*2e50*/  ISETP.NE.AND P0, PT, R2, RZ, PT ;  /* 0x000000ff0200720c */ /* 0x002fda0003f05270 */
[----:B------:R-:W-:Y:S05]  /*2e60*/  @P0 BRA `(.L_x_57) ;  /* 0x0000000400080947 */ /* 0x000fea0003800000 */
[----:B------:R-:W-:Y:S02]  /*2e70*/  UISETP.NE.U32.AND UP0, UPT, UR5, 0x1, UPT ;  /* 0x000000010500788c */ /* 0x000fe4000bf05070 */
[----:B------:R-:W-:-:S07]  /*2e80*/  UIADD3 UR8, UPT, UPT, UR6, 0x8, URZ ;  /* 0x0000000806087890 */ /* 0x000fce000fffe0ff */
[----:B------:R-:W-:Y:S05]  /*2e90*/  BRA.U !UP0, `(.L_x_58) ;  /* 0x00000001089c7547 */ /* 0x000fea000b800000 */
[----:B------:R-:W-:Y:S01]  /*2ea0*/  ELECT P0, URZ, PT ;  /* 0x0000000000ff782f */ /* 0x000fe20003800000 */
[----:B------:R-:W-:-:S12]  /*2eb0*/  BSSY B0, `(.L_x_58) ;  /* 0x0000025000007945 */ /* 0x000fd80003800000 */
[----:B------:R-:W-:Y:S05]  /*2ec0*/  @!P0 BRA `(.L_x_59) ;  /* 0x00000000008c8947 */ /* 0x000fea0003800000 */
[----:B------:R-:W-:-:S05]  /*2ed0*/  UMOV UR7, 0x10 ;  /* 0x0000001000077882 */ /* 0x000fca0000000000 */
[----:B------:R-:W-:Y:S04]  /*2ee0*/  DEPBAR.LE SB1, 0x36 ;  /* 0x00009d800000791a */ /* 0x000fe80000000000 */
[----:B------:R-:W1:Y:S02]  /*2ef0*/  UTCATOMSWS.2CTA.FIND_AND_SET.ALIGN UP1, UR7, UR7 ;  /* 0x00000007000775e3 */ /* 0x000e640008220800 */
[----:B-1----:R-:W-:Y:S01]  /*2f00*/  MOV R11, UR7 ;  /* 0x00000007000b7c02 */ /* 0x002fe20008000f00 */
[----:B------:R-:W-:Y:S06]  /*2f10*/  BRA.U UP1, `(.L_x_60) ;  /* 0x0000000101187547 */ /* 0x000fec000b800000 */
.L_x_61:
[----:B------:R-:W-:Y:S05]  /*2f20*/  NANOSLEEP 0x64 ;  /* 0x000000640000795d */ /* 0x000fea0003800000 */
[----:B------:R-:W-:-:S05]  /*2f30*/  UMOV UR7, 0x10 ;  /* 0x0000001000077882 */ /* 0x000fca0000000000 */
[----:B------:R-:W-:Y:S04]  /*2f40*/  DEPBAR.LE SB1, 0x36 ;  /* 0x00009d800000791a */ /* 0x000fe80000000000 */
[----:B------:R-:W1:Y:S02]  /*2f50*/  UTCATOMSWS.2CTA.FIND_AND_SET.ALIGN UP1, UR7, UR7 ;  /* 0x00000007000775e3 */ /* 0x000e640008220800 */
[----:B-1----:R-:W-:Y:S01]  /*2f60*/  MOV R11, UR7 ;  /* 0x00000007000b7c02 */ /* 0x002fe20008000f00 */
[----:B------:R-:W-:Y:S05]  /*2f70*/  BRA.U !UP1, `(.L_x_61) ;  /* 0xfffffffd09e87547 */ /* 0x000fea000b83ffff */
.L_x_60:
[----:B------:R-:W1:Y:S01]  /*2f80*/  LDS R5, [UR6+0x10] ;  /* 0x00001006ff057984 */ /* 0x000e620008000800 */
[----:B------:R-:W-:Y:S01]  /*2f90*/  IMAD.U32 R3, RZ, RZ, UR37 ;  /* 0x00000025ff037e24 */ /* 0x000fe2000f8e00ff */
[----:B------:R-:W-:-:S03]  /*2fa0*/  MOV R2, UR4 ;  /* 0x0000000400027c02 */ /* 0x000fc60008000f00 */
[----:B------:R-:W-:Y:S01]  /*2fb0*/  VIADD R3, R3, 0x130 ;  /* 0x0000013003037836 */ /* 0x000fe20000000000 */
[----:B-1----:R-:W-:-:S04]  /*2fc0*/  SHF.L.U32 R5, R5, 0x1f, RZ ;  /* 0x0000001f05057819 */ /* 0x002fc800000006ff */
[----:B------:R-:W1:Y:S02]  /*2fd0*/  SYNCS.PHASECHK.TRANS64.TRYWAIT P0, [UR6+0x8], R5 ;  /* 0x00000805ff0075a7 */ /* 0x000e640008001106 */
[----:B-1----:R-:W-:Y:S05]  /*2fe0*/  @P0 BRA `(.L_x_62) ;  /* 0x0000000000080947 */ /* 0x002fea0003800000 */
[----:B------:R-:W1:Y:S02]  /*2ff0*/  SYNCS.PHASECHK.TRANS64.TRYWAIT P0, [UR6+0x8], R5 ;  /* 0x00000805ff0075a7 */ /* 0x000e640008001106 */
[----:B-1----:R-:W-:Y:S05]  /*3000*/  @!P0 BRA `(.L_x_63) ;  /* 0x0000008c00088947 */ /* 0x002fea0003800000 */
.L_x_62:
[----:B-1----:R-:W-:Y:S01]  /*3010*/  HFMA2 R4, -RZ, RZ, 0, 5.9604644775390625e-08 ;  /* 0x00000001ff047431 */ /* 0x002fe200000001ff */
[----:B------:R-:W-:Y:S01]  /*3020*/  UPRMT UR7, UR4, 0x654, UR8 ;  /* 0x0000065404077896 */ /* 0x000fe20008000008 */
[----:B------:R-:W-:Y:S01]  /*3030*/  IMAD.MOV.U32 R6, RZ, RZ, 0xffff ;  /* 0x0000ffffff067424 */ /* 0x000fe200078e00ff */
[----:B------:R-:W-:Y:S01]  /*3040*/  PRMT R2, R2, 0x654, R3 ;  /* 0x0000065402027816 */ /* 0x000fe20000000003 */
[----:B------:R-:W-:Y:S02]  /*3050*/  IMAD.MOV.U32 R5, RZ, RZ, 0x4 ;  /* 0x00000004ff057424 */ /* 0x000fe400078e00ff */
[----:B------:R-:W-:Y:S01]  /*3060*/  IMAD.SHL.U32 R9, R11, 0x20, RZ ;  /* 0x000000200b097824 */ /* 0x000fe200078e00ff */
[----:B------:R-:W-:Y:S02]  /*3070*/  MOV R3, UR7 ;  /* 0x0000000700037c02 */ /* 0x000fe40008000f00 */
[-C--:B------:R-:W-:Y:S01]  /*3080*/  SHF.L.U32 R7, R6, R11.reuse, RZ ;  /* 0x0000000b06077219 */ /* 0x080fe200000006ff */
[----:B------:R1:W-:Y:S01]  /*3090*/  SYNCS.ARRIVE.TRANS64.RED RZ, [UR7], R5 ;  /* 0x00000005ffff79a7 */ /* 0x0003e20008000407 */
[----:B------:R-:W-:Y:S01]  /*30a0*/  SHF.L.U32 R6, R4, R11, RZ ;  /* 0x0000000b04067219 */ /* 0x000fe200000006ff */
[----:B------:R1:W-:Y:S04]  /*30b0*/  STS [UR37+0x130], R9 ;  /* 0x00013009ff007988 */ /* 0x0003e80008000825 */
[----:B------:R1:W-:Y:S04]  /*30c0*/  STAS [R2.64], R11 ;  /* 0x0000000b02007dbd */ /* 0x0003e8000c0008ff */
[----:B------:R1:W-:Y:S04]  /*30d0*/  ATOMS.OR RZ, [UR6+0x14], R7 ;  /* 0x00001407ffff798c */ /* 0x0003e8000b000006 */
[----:B------:R1:W-:Y:S04]  /*30e0*/  ATOMS.OR RZ, [UR6+0x18], R6 ;  /* 0x00001806ffff798c */ /* 0x0003e8000b000006 */
[----:B------:R1:W-:Y:S02]  /*30f0*/  ATOMS.XOR RZ, [UR6+0x10], R4 ;  /* 0x00001004ffff798c */ /* 0x0003e4000b800006 */
.L_x_59:
[----:B------:R-:W-:Y:S05]  /*3100*/  BSYNC B0 ;  /* 0x0000000000007941 */ /* 0x000fea0003800000 */
.L_x_58:
[----:B------:R-:W-:Y:S05]  /*3110*/  BRA.U UP0, `(.L_x_64) ;  /* 0x00000001006c7547 */ /* 0x000fea000b800000 */
[----:B------:R-:W-:-:S03]  /*3120*/  UMOV UR7, 0xffffffff ;  /* 0xffffffff00077882 */ /* 0x000fc60000000000 */
[----:B------:R-:W-:Y:S05]  /*3130*/  BRA.DIV UR7, `(.L_x_65) ;  /* 0x0000008a07d47947 */ /* 0x000fea000b800000 */
[----:B------:R-:W-:-:S13]  /*3140*/  ELECT P6, URZ, PT ;  /* 0x0000000000ff782f */ /* 0x000fda00038c0000 */
.L_x_164:
[----:B------:R-:W-:Y:S05]  /*3150*/  @!P6 BRA `(.L_x_64) ;  /* 0x00000000005ce947 */ /* 0x000fea0003800000 */
[----:B-1----:R-:W1:Y:S02]  /*3160*/  LDS R3, [UR6+0x10] ;  /* 0x00001006ff037984 */ /* 0x002e640008000800 */
[----:B-1----:R-:W-:-:S04]  /*3170*/  SHF.L.U32 R3, R3, 0x1f, RZ ;  /* 0x0000001f03037819 */ /* 0x002fc800000006ff */
[----:B------:R-:W1:Y:S02]  /*3180*/  SYNCS.PHASECHK.TRANS64.TRYWAIT P0, [UR6+0x8], R3 ;  /* 0x00000803ff0075a7 */ /* 0x000e640008001106 */
[----:B-1----:R-:W-:Y:S05]  /*3190*/  @P0 BRA `(.L_x_66) ;  /* 0x0000000000080947 */ /* 0x002fea0003800000 */
[----:B------:R-:W1:Y:S02]  /*31a0*/  SYNCS.PHASECHK.TRANS64.TRYWAIT P0, [UR6+0x8], R3 ;  /* 0x00000803ff0075a7 */ /* 0x000e640008001106 */
[----:B-1----:R-:W-:Y:S05]  /*31b0*/  @!P0 BRA `(.L_x_67) ;  /* 0x0000008800d48947 */ /* 0x002fea0003800000 */
.L_x_66:
[----:B------:R-:W2:Y:S01]  /*31c0*/  LDS R5, [UR37+0x130] ;  /* 0x00013025ff057984 */ /* 0x000ea20008000800 */
[----:B-1----:R-:W-:Y:S02]  /*31d0*/  HFMA2 R2, -RZ, RZ, 0, 5.9604644775390625e-08 ;  /* 0x00000001ff027431 */ /* 0x002fe400000001ff */
[----:B------:R-:W-:Y:S01]  /*31e0*/  IMAD.MOV.U32 R3, RZ, RZ, 0xffff ;  /* 0x0000ffffff037424 */ /* 0x000fe200078e00ff */
[----:B------:R-:W-:Y:S01]  /*31f0*/  UPRMT UR7, UR4, 0x654, UR8 ;  /* 0x0000065404077896 */ /* 0x000fe20008000008 */
[----:B--2---:R-:W-:-:S03]  /*3200*/  IMAD.SHL.U32 R4, R5, 0x20, RZ ;  /* 0x0000002005047824 */ /* 0x004fc600078e00ff */
[-C--:B------:R-:W-:Y:S02]  /*3210*/  SHF.L.U32 R3, R3, R5.reuse, RZ ;  /* 0x0000000503037219 */ /* 0x080fe400000006ff */
[----:B------:R-:W-:Y:S01]  /*3220*/  SHF.L.U32 R5, R2, R5, RZ ;  /* 0x0000000502057219 */ /* 0x000fe200000006ff */
[----:B------:R2:W-:Y:S04]  /*3230*/  STS [UR37+0x130], R4 ;  /* 0x00013004ff007988 */ /* 0x0005e80008000825 */
[----:B------:R2:W-:Y:S04]  /*3240*/  ATOMS.OR RZ, [UR6+0x14], R3 ;  /* 0x00001403ffff798c */ /* 0x0005e8000b000006 */
[----:B------:R2:W-:Y:S01]  /*3250*/  ATOMS.OR RZ, [UR6+0x18], R5 ;  /* 0x00001805ffff798c */ /* 0x0005e2000b000006 */
[----:B------:R-:W-:Y:S03]  /*3260*/  SYNCS.ARRIVE.TRANS64.RED.A1T0 RZ, [UR7], RZ ;  /* 0x000000ffffff79a7 */ /* 0x000fe60008100407 */
[----:B------:R2:W-:Y:S01]  /*3270*/  ATOMS.XOR RZ, [UR6+0x10], R2 ;  /* 0x00001002ffff798c */ /* 0x0005e2000b800006 */
[----:B------:R-:W-:Y:S05]  /*3280*/  BRA `(.L_x_64) ;  /* 0x0000000000107947 */ /* 0x000fea0003800000 */
.L_x_57:
[----:B------:R-:W-:-:S05]  /*3290*/  MOV R2, 0xffffffff ;  /* 0xffffffff00027802 */ /* 0x000fca0000000f00 */
[----:B------:R1:W-:Y:S02]  /*32a0*/  STS [UR37+0x130], R2 ;  /* 0x00013002ff007988 */ /* 0x0003e40008000825 */
[----:B-1----:R-:W-:Y:S02]  /*32b0*/  MOV R2, 0x32d0 ;  /* 0x000032d000027802 */ /* 0x002fe40000000f00 */
[----:B-----5:R-:W-:Y:S05]  /*32c0*/  CALL.REL.NOINC `($__internal_1_$__cuda_sm10x_tcgen05_guardrail_trap_phase_invalid_during_alloc) ;  /* 0x0000009000747944 */ /* 0x020fea0003c00000 */
.L_x_64:
[----:B------:R-:W-:Y:S05]  /*32d0*/  WARPSYNC.ALL ;  /* 0x0000000000007948 */ /* 0x000fea0003800000 */
[----:B------:R-:W3:Y:S01]  /*32e0*/  S2UR UR7, SR_CgaCtaId ;  /* 0x00000000000779c3 */ /* 0x000ee20000008800 */
[----:B------:R-:W-:Y:S01]  /*32f0*/  UMOV UR6, 0x400 ;  /* 0x0000040000067882 */ /* 0x000fe20000000000 */
[----:B------:R-:W-:-:S06]  /*3300*/  NOP ;  /* 0x0000000000007918 */ /* 0x000fcc0000000000 */
[----:B------:R-:W-:Y:S06]  /*3310*/  BAR.ARV 0x6, 0xa0 ;  /* 0x0182800000007b1d */ /* 0x000fec0000002000 */
[----:B------:R-:W4:Y:S01]  /*3320*/  LDCU UR8, c[0x0][0x38c] ;  /* 0x00007180ff0877ac */ /* 0x000f220008000800 */
[----:B------:R-:W-:Y:S01]  /*3330*/  LOP3.LUT R0, R0, 0xffff, RZ, 0xc0, !PT ;  /* 0x0000ffff00007812 */ /* 0x000fe200078ec0ff */
[----:B-1----:R-:W-:Y:S01]  /*3340*/  IMAD.MOV.U32 R9, RZ, RZ, 0x1 ;  /* 0x00000001ff097424 */ /* 0x002fe200078e00ff */
[----:B------:R-:W-:Y:S01]  /*3350*/  LOP3.LUT R8, R8, 0xffff, RZ, 0xc0, !PT ;  /* 0x0000ffff08087812 */ /* 0x000fe200078ec0ff */
[----:B------:R-:W-:Y:S01]  /*3360*/  UMOV UR19, URZ ;  /* 0x000000ff00137c82 */ /* 0x000fe20008000000 */
[----:B------:R-:W-:Y:S01]  /*3370*/  R2UR UR11, R0 ;  /* 0x00000000000b72ca */ /* 0x000fe200000e0000 */
[----:B------:R-:W-:Y:S01]  /*3380*/  UMOV UR18, URZ ;  /* 0x000000ff00127c82 */ /* 0x000fe20008000000 */
[----:B------:R-:W-:Y:S01]  /*3390*/  R2UR UR12, R8 ;  /* 0x00000000080c72ca */ /* 0x000fe200000e0000 */
[----:B------:R-:W-:Y:S01]  /*33a0*/  IMAD.MOV.U32 R8, RZ, RZ, RZ ;  /* 0x000000ffff087224 */ /* 0x000fe200078e00ff */
[----:B------:R-:W-:Y:S01]  /*33b0*/  UMOV UR17, URZ ;  /* 0x000000ff00117c82 */ /* 0x000fe20008000000 */
[----:B---3--:R-:W-:-:S02]  /*33c0*/  ULEA UR7, UR7, UR6, 0x18 ;  /* 0x0000000607077291 */ /* 0x008fc4000f8ec0ff */
[----:B------:R-:W-:Y:S02]  /*33d0*/  UISETP.NE.AND UP2, UPT, UR5, URZ, UPT ;  /* 0x000000ff0500728c */ /* 0x000fe4000bf45270 */
[----:B------:R-:W-:Y:S02]  /*33e0*/  UIADD3 UR13, UPT, UPT, UR7, 0xc400, URZ ;  /* 0x0000c400070d7890 */ /* 0x000fe4000fffe0ff */
[----:B------:R-:W-:Y:S02]  /*33f0*/  UIADD3 UR14, UPT, UPT, UR7, 0x20400, URZ ;  /* 0x00020400070e7890 */ /* 0x000fe4000fffe0ff */
[----:B----4-:R-:W-:Y:S01]  /*3400*/  UIADD3 UR8, UPT, UPT, UR8, 0x7f, URZ ;  /* 0x0000007f08087890 */ /* 0x010fe2000fffe0ff */
[----:B--2---:R-:W1:Y:S01]  /*3410*/  LDS R2, [UR7+0x130] ;  /* 0x00013007ff027984 */ /* 0x004e620008000800 */
[----:B------:R-:W-:Y:S02]  /*3420*/  USHF.R.U32.HI UR13, URZ, 0x4, UR13 ;  /* 0x00000004ff0d7899 */ /* 0x000fe4000801160d */
[----:B------:R-:W-:-:S02]  /*3430*/  USHF.R.S32.HI UR6, URZ, 0x1f, UR8 ;  /* 0x0000001fff067899 */ /* 0x000fc40008011408 */
[----:B------:R-:W-:Y:S02]  /*3440*/  USHF.R.U32.HI UR14, URZ, 0x4, UR14 ;  /* 0x00000004ff0e7899 */ /* 0x000fe4000801160e */
[----:B------:R-:W-:Y:S02]  /*3450*/  ULEA.HI UR6, UR6, UR8, URZ, 0x7 ;  /* 0x0000000806067291 */ /* 0x000fe4000f8f38ff */
[----:B------:R-:W-:Y:S02]  /*3460*/  ULOP3.LUT UR13, UR13, 0x3fff, URZ, 0xc0, !UPT ;  /* 0x00003fff0d0d7892 */ /* 0x000fe4000f8ec0ff */
[----:B------:R-:W-:Y:S02]  /*3470*/  USHF.R.S32.HI UR6, URZ, 0x7, UR6 ;  /* 0x00000007ff067899 */ /* 0x000fe40008011406 */
[----:B------:R-:W-:Y:S02]  /*3480*/  ULOP3.LUT UR14, UR14, 0x3fff, URZ, 0xc0, !UPT ;  /* 0x00003fff0e0e7892 */ /* 0x000fe4000f8ec0ff */
[----:B------:R-:W-:Y:S01]  /*3490*/  UISETP.LT.AND UP0, UPT, UR6, 0x1, UPT ;  /* 0x000000010600788c */ /* 0x000fe2000bf01270 */
[----:B------:R-:W-:Y:S01]  /*34a0*/  UMOV UR28, 0x0 ;  /* 0x00000000001c7882 */ /* 0x000fe20000000000 */
[----:B------:R-:W-:Y:S01]  /*34b0*/  UMOV UR29, 0x10400010 ;  /* 0x10400010001d7882 */ /* 0x000fe20000000000 */
[----:B------:R-:W-:-:S02]  /*34c0*/  ULOP3.LUT UR13, UR13, 0x10000, URZ, 0xfc, !UPT ;  /* 0x000100000d0d7892 */ /* 0x000fc4000f8efcff */
[----:B------:R-:W-:Y:S02]  /*34d0*/  ULOP3.LUT UR14, UR14, 0x10000, URZ, 0xfc, !UPT ;  /* 0x000100000e0e7892 */ /* 0x000fe4000f8efcff */
[----:B------:R-:W-:Y:S01]  /*34e0*/  USEL UR20, UR6, 0x1, !UP0 ;  /* 0x0000000106147887 */ /* 0x000fe2000c000000 */
[----:B------:R-:W-:Y:S01]  /*34f0*/  UMOV UR26, 0x0 ;  /* 0x00000000001a7882 */ /* 0x000fe20000000000 */
[----:B------:R-:W-:Y:S01]  /*3500*/  UMOV UR27, 0x10400010 ;  /* 0x10400010001b7882 */ /* 0x000fe20000000000 */
[----:B------:R-:W-:Y:S01]  /*3510*/  UMOV UR24, 0x0 ;  /* 0x0000000000187882 */ /* 0x000fe20000000000 */
[----:B------:R-:W-:Y:S01]  /*3520*/  UMOV UR25, 0x10400010 ;  /* 0x1040001000197882 */ /* 0x000fe20000000000 */
[----:B------:R-:W-:Y:S01]  /*3530*/  UMOV UR22, 0x0 ;  /* 0x0000000000167882 */ /* 0x000fe20000000000 */
[----:B------:R-:W-:Y:S01]  /*3540*/  UMOV UR23, 0x10400010 ;  /* 0x1040001000177882 */ /* 0x000fe20000000000 */
[----:B-1----:R-:W-:Y:S02]  /*3550*/  R2UR UR21, R2 ;  /* 0x00000000021572ca */ /* 0x002fe400000e0000 */
[----:B------:R-:W-:-:S13]  /*3560*/  CS2R R2, SRZ ;  /* 0x0000000000027805 */ /* 0x000fda000001ff00 */
.L_x_75:
[C---:B------:R-:W-:Y:S02]  /*3570*/  LEA R0, R8.reuse, UR7, 0x3 ;  /* 0x0000000708007c11 */ /* 0x040fe4000f8e18ff */
[----:B------:R-:W-:Y:S02]  /*3580*/  SHF.L.U32 R5, R3, 0x1f, RZ ;  /* 0x0000001f03057819 */ /* 0x000fe400000006ff */
[----:B------:R-:W-:Y:S02]  /*3590*/  LEA R4, R8, UR7, 0x4 ;  /* 0x0000000708047c11 */ /* 0x000fe4000f8e20ff */
[----:B------:R-:W1:Y:S02]  /*35a0*/  SYNCS.PHASECHK.TRANS64.TRYWAIT P0, [R0+URZ+0xa0], R5 ;  /* 0x0000a005000075a7 */ /* 0x000e6400080011ff */
[----:B-1-34-:R-:W-:Y:S05]  /*35b0*/  @!P0 BRA `(.L_x_68) ;  /* 0x0000008400ec8947 */ /* 0x01afea0003800000 */
.L_x_165:
[----:B-1----:R-:W1:Y:S01]  /*35c0*/  LDS.128 R4, [R4+0x110] ;  /* 0x0001100004047984 */ /* 0x002e620000000c00 */
[----:B------:R-:W-:Y:S02]  /*35d0*/  VIADD R0, R0, 0xb0 ;  /* 0x000000b000007836 */ /* 0x000fe40000000000 */
[----:B------:R-:W-:Y:S01]  /*35e0*/  VIADD R8, R8, 0x1 ;  /* 0x0000000108087836 */ /* 0x000fe20000000000 */
[----:B------:R-:W-:Y:S01]  /*35f0*/  @!PT LDS RZ, [RZ] ;  /* 0x00000000fffff984 */ /* 0x000fe20000000800 */
[----:B------:R-:W-:Y:S01]  /*3600*/  @!PT LDS RZ, [RZ] ;  /* 0x00000000fffff984 */ /* 0x000fe20000000800 */
[----:B------:R-:W-:Y:S01]  /*3610*/  @!PT LDS RZ, [RZ] ;  /* 0x00000000fffff984 */ /* 0x000fe20000000800 */
[----:B------:R-:W-:Y:S01]  /*3620*/  @!PT LDS RZ, [RZ] ;  /* 0x00000000fffff984 */ /* 0x000fe20000000800 */
[----:B------:R2:W-:Y:S06]  /*3630*/  MEMBAR.ALL.CTA ;  /* 0x0000000000007992 */ /* 0x0005ec0000008000 */
[----:B--2---:R-:W2:Y:S01]  /*3640*/  FENCE.VIEW.ASYNC.S ;  /* 0x00000000000073c6 */ /* 0x004ea20000000000 */
[----:B------:R-:W-:-:S04]  /*3650*/  PRMT R0, RZ, 0x654, R0 ;  /* 0x00000654ff007816 */ /* 0x000fc80000000000 */
[----:B--2---:R2:W-:Y:S01]  /*3660*/  SYNCS.ARRIVE.TRANS64.RED.A1T0 RZ, [R0+URZ], RZ ;  /* 0x000000ff00ff79a7 */ /* 0x0045e200081004ff */
[----:B-1----:R-:W-:Y:S01]  /*3670*/  LOP3.LUT P1, RZ, R6, 0x1, RZ, 0xc0, !PT ;  /* 0x0000000106ff7812 */ /* 0x002fe2000782c0ff */
[----:B--2---:R-:W-:-:S12]  /*3680*/  BRA.U UP2, `(.L_x_69) ;  /* 0x0000000502087547 */ /* 0x004fd8000b800000 */
[----:B------:R-:W1:Y:S01]  /*3690*/  LDCU UR8, c[0x0][0x38c] ;  /* 0x00007180ff0877ac */ /* 0x000e620008000800 */
[----:B------:R-:W-:Y:S02]  /*36a0*/  PLOP3.LUT P2, PT, PT, PT, PT, 0x80, 0x8 ;  /* 0x000000000008781c */ /* 0x000fe40003f4f070 */
[----:B------:R-:W-:Y:S01]  /*36b0*/  SHF.L.U32 R5, R9, 0x1f, RZ ;  /* 0x0000001f09057819 */ /* 0x000fe200000006ff */
[----:B------:R-:W-:Y:S02]  /*36c0*/  ULEA UR9, UR19, UR7, 0x3 ;  /* 0x0000000713097291 */ /* 0x000fe4000f8e18ff */
[----:B------:R-:W-:Y:S02]  /*36d0*/  ULEA UR10, UR19, UR21, 0x8 ;  /* 0x00000015130a7291 */ /* 0x000fe4000f8e40ff */
[----:B-1----:R-:W-:-:S06]  /*36e0*/  UISETP.GE.AND UP0, UPT, UR8, 0x1, UPT ;  /* 0x000000010800788c */ /* 0x002fcc000bf06270 */
[----:B------:R-:W-:-:S05]  /*36f0*/  PLOP3.LUT P0, PT, PT, PT, UP0, 0x80, 0x8 ;  /* 0x000000000008781c */ /* 0x000fca0003f0f008 */
[----:B------:R-:W-:-:S08]  /*3700*/  @UP0 ULEA UR8, UR18, UR7, 0x3 ;  /* 0x0000000712080291 */ /* 0x000fd0000f8e18ff */
[----:B------:R-:W-:-:S04]  /*3710*/  @P0 SHF.L.U32 R0, R2, 0x1f, RZ ;  /* 0x0000001f02000819 */ /* 0x000fc800000006ff */
[----:B------:R1:W2:Y:S01]  /*3720*/  @P0 SYNCS.PHASECHK.TRANS64.TRYWAIT P2, [UR8], R0 ;  /* 0x00000000ff0005a7 */ /* 0x0002a20008041108 */
[----:B------:R-:W3:Y:S02]  /*3730*/  SYNCS.PHASECHK.TRANS64.TRYWAIT P0, [UR9+0xd0], R5 ;  /* 0x0000d005ff0075a7 */ /* 0x000ee40008001109 */
[----:B-123--:R-:W-:Y:S05]  /*3740*/  @!P0 BRA `(.L_x_70) ;  /* 0x00000084009c8947 */ /* 0x00efea0003800000 */
.L_x_167:
[----:B------:R-:W-:Y:S01]  /*3750*/  UMOV UR16, UR17 ;  /* 0x0000001100107c82 */ /* 0x000fe20008000000 */
[----:B------:R-:W-:Y:S05]  /*3760*/  BRA.U !UP0, `(.L_x_71) ;  /* 0x0000000108c07547 */ /* 0x000fea000b800000 */
[----:B------:R-:W-:Y:S02]  /*3770*/  UIADD3 UR16, UPT, UPT, UR20, UR17, URZ ;  /* 0x0000001114107290 */ /* 0x000fe4000fffe0ff */
[----:B------:R-:W-:Y:S01]  /*3780*/  UPLOP3.LUT UP3, UPT, UPT, UPT, UPT, 0x40, 0x4 ;  /* 0x000000000004789c */ /* 0x000fe20003f6e870 */
[----:B------:R-:W-:Y:S01]  /*3790*/  UMOV UR15, UR6 ;  /* 0x00000006000f7c82 */ /* 0x000fe20008000000 */
[----:B------:R-:W-:-:S09]  /*37a0*/  UMOV UR46, UR18 ;  /* 0x00000012002e7c82 */ /* 0x000fd20008000000 */
.L_x_74:
[----:B--2---:R-:W-:Y:S01]  /*37b0*/  ULEA UR8, UR46, UR7, 0x3 ;  /* 0x000000072e087291 */ /* 0x004fe2000f8e18ff */
[----:B---3--:R-:W-:Y:S11]  /*37c0*/  @P2 BRA `(.L_x_72) ;  /* 0x00000000000c2947 */ /* 0x008ff60003800000 */
[----:B-1----:R-:W-:Y:S04]  /*37d0*/  SHF.L.U32 R5, R2, 0x1f, RZ ;  /* 0x0000001f02057819 */ /* 0x002fe800000006ff */
[----:B------:R-:W1:Y:S02]  /*37e0*/  SYNCS.PHASECHK.TRANS64.TRYWAIT P0, [UR8], R5 ;  /* 0x00000005ff0075a7 */ /* 0x000e640008001108 */
[----:B-1----:R-:W-:Y:S05]  /*37f0*/  @!P0 BRA `(.L_x_73) ;  /* 0x0000008400888947 */ /* 0x002fea0003800000 */
.L_x_72:
[----:B------:R-:W-:Y:S01]  /*3800*/  UISETP.NE.AND UP0, UPT, UR15, 0x1, UPT ;  /* 0x000000010f00788c */ /* 0x000fe2000bf05270 */
[----:B------:R-:W-:Y:S01]  /*3810*/  PLOP3.LUT P2, PT, PT, PT, PT, 0x80, 0x8 ;  /* 0x000000000008781c */ /* 0x000fe20003f4f070 */
[----:B------:R-:W-:Y:S02]  /*3820*/  UIADD3 UR18, UPT, UPT, UR46, 0x1, URZ ;  /* 0x000000012e127890 */ /* 0x000fe4000fffe0ff */
[----:B------:R-:W-:Y:S02]  /*3830*/  ULEA UR32, UR46, UR14, 0xa ;  /* 0x0000000e2e207291 */ /* 0x000fe4000f8e50ff */
[----:B------:R-:W-:Y:S01]  /*3840*/  UISETP.NE.AND UP1, UPT, UR18, 0x5, UPT ;  /* 0x000000051200788c */ /* 0x000fe2000bf25270 */
[----:B------:R-:W-:Y:S01]  /*3850*/  PLOP3.LUT P0, PT, PT, PT, UP0, 0x80, 0x8 ;  /* 0x000000000008781c */ /* 0x000fe20003f0f008 */
[----:B------:R-:W-:Y:S02]  /*3860*/  UIADD3 UR44, UPT, UPT, UR32, 0x2, URZ ;  /* 0x00000002202c7890 */ /* 0x000fe4000fffe0ff */
[----:B------:R-:W-:Y:S02]  /*3870*/  USEL UR31, URZ, 0x1, UP1 ;  /* 0x00000001ff1f7887 */ /* 0x000fe40008800000 */
[----:B------:R-:W-:Y:S02]  /*3880*/  USEL UR18, UR18, URZ, UP1 ;  /* 0x000000ff12127287 */ /* 0x000fe40008800000 */
[----:B------:R-:W-:Y:S02]  /*3890*/  UIADD3 UR40, UPT, UPT, UR32, 0x4, URZ ;  /* 0x0000000420287890 */ /* 0x000fe4000fffe0ff */
[----:B------:R-:W-:Y:S01]  /*38a0*/  @UP0 ULEA UR30, UR18, UR7, 0x3 ;  /* 0x00000007121e0291 */ /* 0x000fe2000f8e18ff */
[----:B------:R-:W-:Y:S01]  /*38b0*/  LOP3.LUT R2, R2, UR31, RZ, 0x3c, !PT ;  /* 0x0000001f02027c12 */ /* 0x000fe2000f8e3cff */
[----:B------:R-:W-:Y:S02]  /*38c0*/  UIADD3 UR36, UPT, UPT, UR32, 0x6, URZ ;  /* 0x0000000620247890 */ /* 0x000fe4000fffe0ff */
[----:B------:R-:W-:Y:S01]  /*38d0*/  UIADD3 UR8, UPT, UPT, UR8, 0x28, URZ ;  /* 0x0000002808087890 */ /* 0x000fe2000fffe0ff */
[----:B-1----:R-:W-:Y:S01]  /*38e0*/  @P0 SHF.L.U32 R0, R2, 0x1f, RZ ;  /* 0x0000001f02000819 */ /* 0x002fe200000006ff */
[----:B------:R-:W-:Y:S02]  /*38f0*/  UIADD3 UR17, UPT, UPT, UR17, 0x1, URZ ;  /* 0x0000000111117890 */ /* 0x000fe4000fffe0ff */
[----:B------:R-:W-:Y:S01]  /*3900*/  UIADD3 UR15, UPT, UPT, UR15, -0x1, URZ ;  /* 0xffffffff0f0f7890 */ /* 0x000fe2000fffe0ff */
[----:B------:R2:W3:Y:S01]  /*3910*/  @P0 SYNCS.PHASECHK.TRANS64.TRYWAIT P2, [UR30], R0 ;  /* 0x00000000ff0005a7 */ /* 0x0004e2000804111e */
[----:B------:R-:W-:Y:S02]  /*3920*/  ULEA UR30, UR46, UR13, 0xa ;  /* 0x0000000d2e1e7291 */ /* 0x000fe4000f8e50ff */
[----:B------:R-:W-:Y:S02]  /*3930*/  UISETP.NE.AND UP0, UPT, UR17, UR16, UPT ;  /* 0x000000101100728c */ /* 0x000fe4000bf05270 */
[----:B------:R-:W-:Y:S02]  /*3940*/  UIADD3 UR42, UPT, UPT, UR30, 0x2, URZ ;  /* 0x000000021e2a7890 */ /* 0x000fe4000fffe0ff */
[----:B------:R-:W-:Y:S02]  /*3950*/  UIADD3 UR38, UPT, UPT, UR30, 0x4, URZ ;  /* 0x000000041e267890 */ /* 0x000fe4000fffe0ff */
[----:B------:R-:W-:Y:S01]  /*3960*/  UIADD3 UR34, UPT, UPT, UR30, 0x6, URZ ;  /* 0x000000061e227890 */ /* 0x000fe2000fffe0ff */
[----:B------:R-:W-:Y:S01]  /*3970*/  UMOV UR33, 0x40004040 ;  /* 0x4000404000217882 */ /* 0x000fe20000000000 */
[----:B------:R-:W-:Y:S01]  /*3980*/  UMOV UR31, 0x40004040 ;  /* 0x40004040001f7882 */ /* 0x000fe20000000000 */
[----:B------:R-:W-:Y:S01]  /*3990*/  UMOV UR45, 0x40004040 ;  /* 0x40004040002d7882 */ /* 0x000fe20000000000 */
[----:B------:R2:W-:Y:S01]  /*39a0*/  UTCQMMA.2CTA gdesc[UR30], gdesc[UR32], tmem[UR10], tmem[UR28], idesc[UR29], UP3 ;  /* 0x00ff1c201e0075ea */ /* 0x0005e20009a0030a */
[----:B------:R-:W-:Y:S01]  /*39b0*/  UPLOP3.LUT UP3, UPT, UPT, UPT, UPT, 0x80, 0x8 ;  /* 0x000000000008789c */ /* 0x000fe20003f6f070 */
[----:B------:R-:W-:Y:S01]  /*39c0*/  UMOV UR43, 0x40004040 ;  /* 0x40004040002b7882 */ /* 0x000fe20000000000 */
[----:B------:R-:W-:Y:S01]  /*39d0*/  UMOV UR41, 0x40004040 ;  /* 0x4000404000297882 */ /* 0x000fe20000000000 */
[----:B------:R2:W-:Y:S01]  /*39e0*/  UTCQMMA.2CTA gdesc[UR42], gdesc[UR44], tmem[UR10], tmem[UR26], idesc[UR27], UPT ;  /* 0x00ff1a2c2a0075ea */ /* 0x0005e2000ba0030a */
[----:B------:R-:W-:Y:S01]  /*39f0*/  UMOV UR39, 0x40004040 ;  /* 0x4000404000277882 */ /* 0x000fe20000000000 */
[----:B------:R-:W-:Y:S01]  /*3a00*/  UMOV UR37, 0x40004040 ;  /* 0x4000404000257882 */ /* 0x000fe20000000000 */
[----:B------:R-:W-:Y:S01]  /*3a10*/  UMOV UR35, 0x40004040 ;  /* 0x4000404000237882 */ /* 0x000fe20000000000 */
[----:B------:R2:W-:Y:S01]  /*3a20*/  UTCQMMA.2CTA gdesc[UR38], gdesc[UR40], tmem[UR10], tmem[UR24], idesc[UR25], UPT ;  /* 0x00ff1828260075ea */ /* 0x0005e2000ba0030a */
[----:B------:R2:W-:Y:S01]  /*3a30*/  UTCQMMA.2CTA gdesc[UR34], gdesc[UR36], tmem[UR10], tmem[UR22], idesc[UR23], UPT ;  /* 0x00ff1624220075ea */ /* 0x0005e2000ba0030a */
[----:B------:R2:W-:Y:S01]  /*3a40*/  UTCBAR.2CTA.MULTICAST [UR8], URZ, UR12 ;  /* 0x000000ff080073e9 */ /* 0x0005e2000820080c */
[----:B------:R-:W-:Y:S01]  /*3a50*/  UMOV UR46, UR18 ;  /* 0x00000012002e7c82 */ /* 0x000fe20008000000 */
[----:B------:R-:W-:Y:S05]  /*3a60*/  BRA.U UP0, `(.L_x_74) ;  /* 0xfffffffd00507547 */ /* 0x000fea000b83ffff */
.L_x_71:
[----:B------:R-:W-:Y:S01]  /*3a70*/  UIADD3 UR9, UPT, UPT, UR9, 0xc0, URZ ;  /* 0x000000c009097890 */ /* 0x000fe2000fffe0ff */
[----:B------:R-:W-:-:S08]  /*3a80*/  UMOV UR17, UR16 ;  /* 0x0000001000117c82 */ /* 0x000fd00008000000 */
[----:B------:R4:W-:Y:S01]  /*3a90*/  UTCBAR.2CTA.MULTICAST [UR9], URZ, UR11 ;  /* 0x000000ff090073e9 */ /* 0x0009e2000820080b */
[----:B------:R-:W-:Y:S02]  /*3aa0*/  NOP ;  /* 0x0000000000007918 */ /* 0x000fe40000000000 */
.L_x_69:
[----:B------:R-:W-:Y:S01]  /*3ab0*/  UIADD3 UR19, UPT, UPT, UR19, 0x1, URZ ;  /* 0x0000000113137890 */ /* 0x000fe2000fffe0ff */
[----:B------:R-:W-:-:S03]  /*3ac0*/  ISETP.NE.AND P0, PT, R8, 0x2, PT ;  /* 0x000000020800780c */ /* 0x000fc60003f05270 */
[----:B------:R-:W-:Y:S01]  /*3ad0*/  UISETP.NE.AND UP0, UPT, UR19, 0x2, UPT ;  /* 0x000000021300788c */ /* 0x000fe2000bf05270 */
[----:B-12---:R-:W-:Y:S02]  /*3ae0*/  SEL R0, RZ, 0x1, P0 ;  /* 0x00000001ff007807 */ /* 0x006fe40000000000 */
[----:B------:R-:W-:Y:S01]  /*3af0*/  SEL R8, R8, RZ, P0 ;  /* 0x000000ff08087207 */ /* 0x000fe20000000000 */
[----:B------:R-:W-:Y:S01]  /*3b00*/  USEL UR8, URZ, 0x1, UP0 ;  /* 0x00000001ff087887 */ /* 0x000fe20008000000 */
[----:B------:R-:W-:Y:S01]  /*3b10*/  LOP3.LUT R3, R3, R0, RZ, 0x3c, !PT ;  /* 0x0000000003037212 */ /* 0x000fe200078e3cff */
[----:B------:R-:W-:-:S04]  /*3b20*/  USEL UR19, UR19, URZ, UP0 ;  /* 0x000000ff13137287 */ /* 0x000fc80008000000 */
[----:B------:R-:W-:Y:S01]  /*3b30*/  LOP3.LUT R9, R9, UR8, RZ, 0x3c, !PT ;  /* 0x0000000809097c12 */ /* 0x000fe2000f8e3cff */
[----:B------:R-:W-:Y:S07]  /*3b40*/  @P1 BRA `(.L_x_75) ;  /* 0xfffffff800881947 */ /* 0x000fee000383ffff */
[----:B------:R-:W1:Y:S01]  /*3b50*/  S2UR UR6, SR_CgaCtaId ;  /* 0x00000000000679c3 */ /* 0x000e620000008800 */
[----:B------:R-:W-:Y:S01]  /*3b60*/  ELECT P0, URZ, PT ;  /* 0x0000000000ff782f */ /* 0x000fe20003800000 */
[----:B------:R-:W-:Y:S01]  /*3b70*/  HFMA2 R0, -RZ, RZ, 0, 5.9604644775390625e-08 ;  /* 0x00000001ff007431 */ /* 0x000fe200000001ff */
[----:B------:R-:W-:-:S05]  /*3b80*/  UMOV UR8, 0x40 ;  /* 0x0000004000087882 */ /* 0x000fca0000000000 */
[----:B------:R-:W-:Y:S01]  /*3b90*/  UVIRTCOUNT.DEALLOC.SMPOOL 0x80 ;  /* 0x000000800000784c */ /* 0x000fe20000000000 */
[----:B------:R-:W-:Y:S02]  /*3ba0*/  UISETP.NE.AND UP0, UPT, UR5, URZ, UPT ;  /* 0x000000ff0500728c */ /* 0x000fe4000bf05270 */
[----:B-1----:R-:W-:-:S09]  /*3bb0*/  ULEA UR6, UR6, UR8, 0x18 ;  /* 0x0000000806067291 */ /* 0x002fd2000f8ec0ff */
[----:B------:R1:W-:Y:S01]  /*3bc0*/  @P0 STS.U8 [UR6+0x1c], R0 ;  /* 0x00001c00ff000988 */ /* 0x0003e20008000006 */
[----:B------:R-:W-:Y:S05]  /*3bd0*/  BRA.U UP0, `(.L_x_76) ;  /* 0x0000000100587547 */ /* 0x000fea000b800000 */
[----:B------:R-:W-:Y:S01]  /*3be0*/  UIADD3 UR8, UPT, UPT, UR7, 0xd0, URZ ;  /* 0x000000d007087890 */ /* 0x000fe2000fffe0ff */
[----:B------:R-:W-:-:S03]  /*3bf0*/  SHF.L.U32 R3, R9, 0x1f, RZ ;  /* 0x0000001f09037819 */ /* 0x000fc600000006ff */
[----:B------:R-:W-:-:S09]  /*3c00*/  ULEA UR5, UR19, UR8, 0x3 ;  /* 0x0000000813057291 */ /* 0x000fd2000f8e18ff */
[----:B------:R-:W2:Y:S02]  /*3c10*/  SYNCS.PHASECHK.TRANS64.TRYWAIT P0, [UR5], R3 ;  /* 0x00000003ff0075a7 */ /* 0x000ea40008001105 */
[----:B--2---:R-:W-:Y:S05]  /*3c20*/  @!P0 BRA `(.L_x_77) ;  /* 0x0000008000948947 */ /* 0x004fea0003800000 */
.L_x_170:
[----:B----4-:R-:W-:-:S04]  /*3c30*/  UIADD3 UR9, UPT, UPT, UR19, 0x1, URZ ;  /* 0x0000000113097890 */ /* 0x010fc8000fffe0ff */
[----:B------:R-:W-:-:S04]  /*3c40*/  UISETP.NE.AND UP1, UPT, UR9, 0x2, UPT ;  /* 0x000000020900788c */ /* 0x000fc8000bf25270 */
[----:B------:R-:W-:Y:S02]  /*3c50*/  USEL UR5, URZ, 0x1, UP1 ;  /* 0x00000001ff057887 */ /* 0x000fe40008800000 */
[----:B------:R-:W-:-:S04]  /*3c60*/  USEL UR9, UR9, URZ, UP1 ;  /* 0x000000ff09097287 */ /* 0x000fc80008800000 */
[----:B------:R-:W-:Y:S01]  /*3c70*/  ULEA UR9, UR9, UR8, 0x3 ;  /* 0x0000000809097291 */ /* 0x000fe2000f8e18ff */
[----:B-1----:R-:W-:-:S04]  /*3c80*/  LOP3.LUT R3, R9, UR5, RZ, 0x3c, !PT ;  /* 0x0000000509037c12 */ /* 0x002fc8000f8e3cff */
[----:B------:R-:W-:Y:S01]  /*3c90*/  SHF.L.U32 R3, R3, 0x1f, RZ ;  /* 0x0000001f03037819 */ /* 0x000fe200000006ff */
[----:B------:R-:W-:-:S04]  /*3ca0*/  IMAD.U32 R0, RZ, RZ, UR9 ;  /* 0x00000009ff007e24 */ /* 0x000fc8000f8e00ff */
[----:B------:R1:W2:Y:S03]  /*3cb0*/  SYNCS.PHASECHK.TRANS64.TRYWAIT P0, [R0+URZ], R3 ;  /* 0x00000003000075a7 */ /* 0x0002a600080011ff */
[----:B--2---:R-:W-:Y:S05]  /*3cc0*/  @!P0 NANOSLEEP.SYNCS 0x989680 ;  /* 0x009896800000895d */ /* 0x004fea0003900000 */
[----:B------:R-:W2:Y:S02]  /*3cd0*/  @!P0 SYNCS.PHASECHK.TRANS64 P0, [R0+URZ], R3 ;  /* 0x00000003000085a7 */ /* 0x000ea400080010ff */
[----:B--2---:R-:W-:Y:S05]  /*3ce0*/  @P0 BRA `(.L_x_78) ;  /* 0x0000000000200947 */ /* 0x004fea0003800000 */
.L_x_79:
[----:B--2---:R2:W4:Y:S02]  /*3cf0*/  SYNCS.PHASECHK.TRANS64.TRYWAIT P0, [R0+URZ], R3 ;  /* 0x00000003000075a7 */ /* 0x00452400080011ff */
[----:B----4-:R-:W-:Y:S05]  /*3d00*/  @!P0 NANOSLEEP.SYNCS 0x989680 ;  /* 0x009896800000895d */ /* 0x010fea0003900000 */
[----:B------:R-:W4:Y:S02]  /*3d10*/  @!P0 SYNCS.PHASECHK.TRANS64 P0, [R0+URZ], R3 ;  /* 0x00000003000085a7 */ /* 0x000f2400080010ff */
[----:B----4-:R-:W-:Y:S05]  /*3d20*/  @!P0 BRA `(.L_x_79) ;  /* 0xfffffffc00f08947 */ /* 0x010fea000383ffff */
[----:B------:R-:W-:Y:S05]  /*3d30*/  BRA `(.L_x_78) ;  /* 0x00000000000c7947 */ /* 0x000fea0003800000 */
.L_x_76:
[----:B------:R-:W-:-:S04]  /*3d40*/  UIADD3 UR5, UPT, UPT, UR7, 0x100, URZ ;  /* 0x0000010007057890 */ /* 0x000fc8000fffe0ff */
[----:B------:R-:W-:-:S09]  /*3d50*/  UPRMT UR5, UR4, 0x654, UR5 ;  /* 0x0000065404057896 */ /* 0x000fd20008000005 */
[----:B------:R-:W-:Y:S03]  /*3d60*/  SYNCS.ARRIVE.TRANS64.RED.A1T0 RZ, [UR5], RZ ;  /* 0x000000ffffff79a7 */ /* 0x000fe60008100405 */
.L_x_78:
[----:B-12---:R-:W-:Y:S01]  /*3d70*/  SHF.L.U32 R3, RZ, 0x1f, RZ ;  /* 0x0000001fff037819 */ /* 0x006fe200000006ff */
[----:B------:R-:W-:Y:S01]  /*3d80*/  UIADD3 UR5, UPT, UPT, UR7, 0x100, URZ ;  /* 0x0000010007057890 */ /* 0x000fe2000fffe0ff */
[----:B------:R-:W-:Y:S02]  /*3d90*/  PLOP3.LUT P0, PT, PT, PT, UP0, 0x80, 0x8 ;  /* 0x000000000008781c */ /* 0x000fe40003f0f008 */
[----:B------:R-:W1:Y:S02]  /*3da0*/  SYNCS.PHASECHK.TRANS64.TRYWAIT P1, [UR7+0x100], R3 ;  /* 0x00010003ff0075a7 */ /* 0x000e640008021107 */
[----:B-1----:R-:W-:Y:S09]  /*3db0*/  @!P1 BRA `(.L_x_80) ;  /* 0x0000008000489947 */ /* 0x002ff20003800000 */
.L_x_172:
[----:B------:R-:W-:Y:S01]  /*3dc0*/  @!UP0 UPRMT UR5, UR4, 0x654, UR5 ;  /* 0x0000065404058896 */ /* 0x000fe20008000005 */
[----:B------:R-:W-:Y:S02]  /*3dd0*/  UMOV UR8, 0xffff ;  /* 0x0000ffff00087882 */ /* 0x000fe40000000000 */
[----:B------:R-:W-:-:S06]  /*3de0*/  UMOV UR4, 0x1 ;  /* 0x0000000100047882 */ /* 0x000fcc0000000000 */
[----:B------:R-:W-:Y:S01]  /*3df0*/  @!P0 SYNCS.ARRIVE.TRANS64.RED.A1T0 RZ, [UR5], RZ ;  /* 0x000000ffffff89a7 */ /* 0x000fe20008100405 */
[----:B------:R-:W-:Y:S01]  /*3e00*/  NOP ;  /* 0x0000000000007918 */ /* 0x000fe20000000000 */
[----:B-1----:R-:W1:Y:S01]  /*3e10*/  LDS R0, [UR6+0x14] ;  /* 0x00001406ff007984 */ /* 0x002e620008000800 */
[----:B------:R-:W-:-:S04]  /*3e20*/  ULOP3.LUT UR5, UR21, 0xffff, URZ, 0xc0, !UPT ;  /* 0x0000ffff15057892 */ /* 0x000fc8000f8ec0ff */
[----:B------:R-:W-:-:S04]  /*3e30*/  USHF.R.U32.HI UR5, URZ, 0x5, UR5 ;  /* 0x00000005ff057899 */ /* 0x000fc80008011605 */
[----:B------:R-:W-:Y:S02]  /*3e40*/  USHF.L.U32 UR8, UR8, UR5, URZ ;  /* 0x0000000508087299 */ /* 0x000fe400080006ff */
[----:B------:R-:W-:-:S04]  /*3e50*/  USHF.L.U32 UR4, UR4, UR5, URZ ;  /* 0x0000000504047299 */ /* 0x000fc800080006ff */
[----:B-1----:R-:W-:-:S04]  /*3e60*/  LOP3.LUT R0, R0, UR8, RZ, 0xc0, !PT ;  /* 0x0000000800007c12 */ /* 0x002fc8000f8ec0ff */
[----:B------:R-:W-:-:S13]  /*3e70*/  ISETP.NE.AND P0, PT, R0, UR8, PT ;  /* 0x0000000800007c0c */ /* 0x000fda000bf05270 */
[----:B------:R-:W-:Y:S05]  /*3e80*/  @P0 BRA `(.L_x_81) ;  /* 0x0000000000580947 */ /* 0x000fea0003800000 */
[----:B------:R-:W1:Y:S02]  /*3e90*/  LDS R0, [UR6+0x18] ;  /* 0x00001806ff007984 */ /* 0x000e640008000800 */
[----:B-1----:R-:W-:-:S04]  /*3ea0*/  LOP3.LUT R0, R0, UR4, RZ, 0xc0, !PT ;  /* 0x0000000400007c12 */ /* 0x002fc8000f8ec0ff */
[----:B------:R-:W-:-:S13]  /*3eb0*/  ISETP.NE.AND P0, PT, R0, UR4, PT ;  /* 0x0000000400007c0c */ /* 0x000fda000bf05270 */
[----:B------:R-:W-:Y:S05]  /*3ec0*/  @P0 BRA `(.L_x_82) ;  /* 0x00000000003c0947 */ /* 0x000fea0003800000 */
[----:B------:R-:W1:Y:S01]  /*3ed0*/  S2R R2, SR_LANEID ;  /* 0x0000000000027919 */ /* 0x000e620000000000 */
[----:B------:R-:W-:Y:S01]  /*3ee0*/  ULOP3.LUT UR8, URZ, UR8, URZ, 0x33, !UPT ;  /* 0x00000008ff087292 */ /* 0x000fe2000f8e33ff */
[----:B------:R-:W-:Y:S01]  /*3ef0*/  LOP3.LUT R4, RZ, UR4, RZ, 0x33, !PT ;  /* 0x00000004ff047c12 */ /* 0x000fe2000f8e33ff */
[----:B------:R-:W-:Y:S02]  /*3f00*/  VOTEU.ANY UR7, UPT, PT ;  /* 0x0000000000077886 */ /* 0x000fe400038e0100 */
[----:B------:R-:W-:Y:S01]  /*3f10*/  UFLO.U32 UR7, UR7 ;  /* 0x00000007000772bd */ /* 0x000fe200080e0000 */
[----:B------:R-:W2:Y:S01]  /*3f20*/  REDUX UR4, R4 ;  /* 0x00000000040473c4 */ /* 0x000ea20000000000 */
[----:B------:R-:W-:-:S06]  /*3f30*/  IMAD.U32 R0, RZ, RZ, UR8 ;  /* 0x00000008ff007e24 */ /* 0x000fcc000f8e00ff */
[----:B------:R1:W-:Y:S01]  /*3f40*/  UTCATOMSWS.AND URZ, UR8 ;  /* 0x0000000800ff79e3 */ /* 0x0003e20008000000 */
[----:B------:R-:W3:Y:S01]  /*3f50*/  REDUX UR5, R0 ;  /* 0x00000000000573c4 */ /* 0x000ee20000000000 */
[----:B-1----:R-:W-:Y:S01]  /*3f60*/  ISETP.EQ.U32.AND P0, PT, R2, UR7, PT ;  /* 0x0000000702007c0c */ /* 0x002fe2000bf02070 */
[----:B--2---:R-:W-:Y:S01]  /*3f70*/  IMAD.U32 R2, RZ, RZ, UR4 ;  /* 0x00000004ff027e24 */ /* 0x004fe2000f8e00ff */
[----:B---3--:R-:W-:-:S11]  /*3f80*/  MOV R3, UR5 ;  /* 0x0000000500037c02 */ /* 0x008fd60008000f00 */
[----:B------:R1:W-:Y:S04]  /*3f90*/  @P0 ATOMS.AND RZ, [UR6+0x14], R3 ;  /* 0x00001403ffff098c */ /* 0x0003e8000a800006 */
[----:B------:R1:W-:Y:S01]  /*3fa0*/  @P0 ATOMS.AND RZ, [UR6+0x18], R2 ;  /* 0x00001802ffff098c */ /* 0x0003e2000a800006 */
[----:B------:R-:W-:Y:S05]  /*3fb0*/  BRA `(.L_x_83) ;  /* 0x0000000000147947 */ /* 0x000fea0003800000 */
.L_x_82:
[----:B------:R-:W-:Y:S02]  /*3fc0*/  MOV R2, 0x3fe0 ;  /* 0x00003fe000027802 */ /* 0x000fe40000000f00 */
[----:B---345:R-:W-:Y:S05]  /*3fd0*/  CALL.REL.NOINC `($__internal_0_$__cuda_sm10x_tcgen05_guardrail_trap_col_being_dealloced_not_returned_by_alloc) ;  /* 0x0000008400247944 */ /* 0x038fea0003c00000 */
[----:B------:R-:W-:Y:S05]  /*3fe0*/  BRA `(.L_x_83) ;  /* 0x0000000000087947 */ /* 0x000fea0003800000 */
.L_x_81:
[----:B------:R-:W-:Y:S02]  /*3ff0*/  MOV R2, 0x4010 ;  /* 0x0000401000027802 */ /* 0x000fe40000000f00 */
[----:B---345:R-:W-:Y:S05]  /*4000*/  CALL.REL.NOINC `($__internal_2_$__cuda_sm10x_tcgen05_guardrail_trap_unallocated_columns_being_dealloced) ;  /* 0x0000008400307944 */ /* 0x038fea0003c00000 */
.L_x_83:
[----:B------:R-:W-:Y:S01]  /*4010*/  NOP ;  /* 0x0000000000007918 */ /* 0x000fe20000000000 */
[----:B----4-:R-:W-:Y:S05]  /*4020*/  EXIT ;  /* 0x000000000000794d */ /* 0x010fea0003800000 */
.L_x_56:
[----:B------:R-:W-:-:S09]  /*4030*/  UISETP.NE.OR UP5, UPT, UR10, 0x3, !UP5 ;  /* 0x000000030a00788c */ /* 0x000fd2000efa5670 */
[----:B------:R-:W-:Y:S05]  /*4040*/  BRA.U UP5, `(.L_x_84) ;  /* 0x0000001105147547 */ /* 0x000fea000b800000 */
[----:B------:R-:W1:Y:S01]  /*4050*/  LDC R0, c[0x0][0xb30] ;  /* 0x0002cc00ff007b82 */ /* 0x000e620000000800 */
[----:B------:R-:W2:Y:S01]  /*4060*/  LDCU.64 UR8, c[0x0][0x888] ;  /* 0x00011100ff0877ac */ /* 0x000ea20008000a00 */
[----:B------:R-:W-:Y:S02]  /*4070*/  HFMA2 R29, -RZ, RZ, 0, 0 ;  /* 0x00000000ff1d7431 */ /* 0x000fe400000001ff */
[----:B------:R-:W-:Y:S01]  /*4080*/  IMAD.MOV.U32 R31, RZ, RZ, 0x1 ;  /* 0x00000001ff1f7424 */ /* 0x000fe200078e00ff */
[----:B------:R-:W-:Y:S01]  /*4090*/  MOV R23, 0x2000 ;  /* 0x0000200000177802 */ /* 0x000fe20000000f00 */
[----:B------:R-:W3:Y:S01]  /*40a0*/  LDCU.64 UR4, c[0x0][0x890] ;  /* 0x00011200ff0477ac */ /* 0x000ee20008000a00 */
[----:B------:R-:W-:Y:S01]  /*40b0*/  IMAD.MOV.U32 R30, RZ, RZ, RZ ;  /* 0x000000ffff1e7224 */ /* 0x000fe200078e00ff */
[----:B------:R-:W4:Y:S01]  /*40c0*/  LDC R19, c[0x0][0x370] ;  /* 0x0000dc00ff137b82 */ /* 0x000f220000000800 */
[----:B------:R-:W-:Y:S01]  /*40d0*/  UMOV UR7, 0x400 ;  /* 0x0000040000077882 */ /* 0x000fe20000000000 */
[----:B------:R-:W-:-:S02]  /*40e0*/  UPLOP3.LUT UP1, UPT, UPT, UPT, UPT, 0x40, 0x4 ;  /* 0x000000000004789c */ /* 0x000fc40003f2e870 */
[----:B------:R-:W-:-:S04]  /*40f0*/  ULEA UR7, UR37, UR7, 0x18 ;  /* 0x0000000725077291 */ /* 0x000fc8000f8ec0ff */
[----:B------:R-:W4:Y:S01]  /*4100*/  LDC R2, c[0x0][0xb0c] ;  /* 0x0002c300ff027b82 */ /* 0x000f220000000800 */
[----:B------:R-:W-:Y:S02]  /*4110*/  UIADD3 UR13, UPT, UPT, UR7, 0x68, URZ ;  /* 0x00000068070d7890 */ /* 0x000fe4000fffe0ff */
[----:B--2---:R-:W-:Y:S02]  /*4120*/  UISETP.NE.U32.AND UP2, UPT, UR8, URZ, UPT ;  /* 0x000000ff0800728c */ /* 0x004fe4000bf45070 */
[----:B------:R-:W-:Y:S02]  /*4130*/  UIADD3 UR33, UPT, UPT, UR7, 0x50, URZ ;  /* 0x0000005007217890 */ /* 0x000fe4000fffe0ff */
[----:B---3--:R-:W-:Y:S01]  /*4140*/  UISETP.NE.U32.AND UP3, UPT, UR4, URZ, UPT ;  /* 0x000000ff0400728c */ /* 0x008fe2000bf65070 */
[----:B------:R-:W2:Y:S01]  /*4150*/  LDC R18, c[0x0][0xb20] ;  /* 0x0002c800ff127b82 */ /* 0x000ea20000000800 */
[----:B-1----:R-:W-:Y:S01]  /*4160*/  ISETP.NE.AND P1, PT, R0, 0x1, PT ;  /* 0x000000010000780c */ /* 0x002fe20003f25270 */
[----:B------:R-:W-:-:S02]  /*4170*/  UISETP.NE.AND.EX UP2, UPT, UR9, URZ, UPT, UP2 ;  /* 0x000000ff0900728c */ /* 0x000fc4000bf45320 */
[----:B------:R-:W-:Y:S02]  /*4180*/  UIADD3 UR25, UPT, UPT, UR7, 0x58, URZ ;  /* 0x0000005807197890 */ /* 0x000fe4000fffe0ff */
[----:B------:R-:W-:Y:S02]  /*4190*/  UIADD3 UR17, UPT, UPT, UR7, 0x60, URZ ;  /* 0x0000006007117890 */ /* 0x000fe4000fffe0ff */
[----:B------:R-:W1:Y:S01]  /*41a0*/  LDC.64 R32, c[0x0][0x348] ;  /* 0x0000d200ff207b82 */ /* 0x000e620000000a00 */
[----:B------:R-:W-:Y:S02]  /*41b0*/  UPRMT UR13, UR37, 0x654, UR13 ;  /* 0x00000654250d7896 */ /* 0x000fe4000800000d */
[----:B------:R-:W-:-:S05]  /*41c0*/  UISETP.NE.AND.EX UP3, UPT, UR5, URZ, UPT, UP3 ;  /* 0x000000ff0500728c */ /* 0x000fca000bf65330 */
[----:B------:R-:W3:Y:S08]  /*41d0*/  LDC.64 R16, c[0x0][0xb10] ;  /* 0x0002c400ff107b82 */ /* 0x000ef00000000a00 */
[----:B------:R-:W1:Y:S08]  /*41e0*/  LDC.64 R6, c[0x0][0xb18] ;  /* 0x0002c600ff067b82 */ /* 0x000e700000000a00 */
[----:B------:R-:W1:Y:S08]  /*41f0*/  LDC.64 R4, c[0x0][0xb28] ;  /* 0x0002ca00ff047b82 */ /* 0x000e700000000a00 */
[----:B--2-4-:R-:W1:Y:S02]  /*4200*/  LDC R22, c[0x0][0x374] ;  /* 0x0000dd00ff167b82 */ /* 0x014e640000000800 */
.L_x_95:
[C---:B------:R-:W-:Y:S02]  /*4210*/  LEA R0, R30.reuse, UR7, 0x3 ;  /* 0x000000071e007c11 */ /* 0x040fe4000f8e18ff */
[----:B------:R-:W-:Y:S02]  /*4220*/  SHF.L.U32 R3, R29, 0x1f, RZ ;  /* 0x0000001f1d037819 */ /* 0x000fe400000006ff */
[----:B------:R-:W-:Y:S02]  /*4230*/  LEA R24, R30, UR7, 0x4 ;  /* 0x000000071e187c11 */ /* 0x000fe4000f8e20ff */
[----:B--2---:R-:W2:Y:S02]  /*4240*/  SYNCS.PHASECHK.TRANS64.TRYWAIT P0, [R0+URZ+0xa0], R3 ;  /* 0x0000a003000075a7 */ /* 0x004ea400080011ff */
[----:B--2---:R-:W-:Y:S05]  /*4250*/  @!P0 BRA `(.L_x_85) ;  /* 0x0000007c00388947 */ /* 0x004fea0003800000 */
.L_x_173:
[----:B------:R-:W-:Y:S01]  /*4260*/  ISETP.GE.AND P0, PT, R72, 0x1, PT ;  /* 0x000000014800780c */ /* 0x000fe20003f06270 */
[----:B------:R-:W4:Y:S01]  /*4270*/  LDS.128 R24, [R24+0x110] ;  /* 0x0001100018187984 */ /* 0x000f220000000c00 */
[----:B--2---:R-:W-:Y:S01]  /*4280*/  VIADD R0, R0, 0xb0 ;  /* 0x000000b000007836 */ /* 0x004fe20000000000 */
[----:B------:R-:W-:Y:S01]  /*4290*/  @!PT LDS RZ, [RZ] ;  /* 0x00000000fffff984 */ /* 0x000fe20000000800 */
[----:B------:R-:W-:Y:S01]  /*42a0*/  @!PT LDS RZ, [RZ] ;  /* 0x00000000fffff984 */ /* 0x000fe20000000800 */
[----:B------:R-:W-:Y:S01]  /*42b0*/  @!PT LDS RZ, [RZ] ;  /* 0x00000000fffff984 */ /* 0x000fe20000000800 */
[----:B------:R-:W-:Y:S01]  /*42c0*/  @!PT LDS RZ, [RZ] ;  /* 0x00000000fffff984 */ /* 0x000fe20000000800 */
[----:B------:R2:W-:Y:S06]  /*42d0*/  MEMBAR.ALL.CTA ;  /* 0x0000000000007992 */ /* 0x0005ec0000008000 */
[----:B--2---:R-:W2:Y:S01]  /*42e0*/  FENCE.VIEW.ASYNC.S ;  /* 0x00000000000073c6 */ /* 0x004ea20000000000 */
[----:B------:R-:W-:Y:S04]  /*42f0*/  PRMT R0, RZ, 0x654, R0 ;  /* 0x00000654ff007816 */ /* 0x000fe80000000000 */
[----:B--2---:R2:W-:Y:S01]  /*4300*/  SYNCS.ARRIVE.TRANS64.RED.A1T0 RZ, [R0+URZ], RZ ;  /* 0x000000ff00ff79a7 */ /* 0x0045e200081004ff */
[----:B----4-:R-:W-:Y:S11]  /*4310*/  LOP3.LUT P3, RZ, R26, 0x1, RZ, 0xc0, !PT ;  /* 0x000000011aff7812 */ /* 0x010ff6000786c0ff */
[----:B------:R-:W-:Y:S02]  /*4320*/  @!UPT UIADD3 URZ, UPT, UPT, URZ, URZ, URZ ;  /* 0x000000fffffff290 */ /* 0x000fe4000fffe0ff */
[----:B------:R-:W-:Y:S02]  /*4330*/  @P3 MOV R13, R24 ;  /* 0x00000018000d3202 */ /* 0x000fe40000000f00 */
[----:B------:R-:W-:Y:S01]  /*4340*/  @P3 LOP3.LUT R8, R25, 0xffff, RZ, 0xc0, !PT ;  /* 0x0000ffff19083812 */ /* 0x000fe200078ec0ff */
[----:B--2---:R-:W-:Y:S06]  /*4350*/  @!P0 BRA `(.L_x_86) ;  /* 0x0000000000a48947 */ /* 0x004fec0003800000 */
[----:B-1----:R-:W-:Y:S01]  /*4360*/  IMAD.HI.U32 R35, R22, R7, RZ ;  /* 0x0000000716237227 */ /* 0x002fe200078e00ff */
[----:B------:R-:W-:Y:S02]  /*4370*/  ISETP.NE.AND P0, PT, R6, 0x1, PT ;  /* 0x000000010600780c */ /* 0x000fe40003f05270 */
[----:B------:R-:W-:Y:S01]  /*4380*/  ISETP.NE.AND P2, PT, R72, 0x1, PT ;  /* 0x000000014800780c */ /* 0x000fe20003f45270 */
[----:B---3--:R-:W-:Y:S01]  /*4390*/  IMAD.HI.U32 R34, R19, R16, RZ ;  /* 0x0000001013227227 */ /* 0x008fe200078e00ff */
[----:B------:R-:W-:Y:S02]  /*43a0*/  SHF.R.U32.HI R35, RZ, R18, R35 ;  /* 0x00000012ff237219 */ /* 0x000fe40000011623 */
[----:B------:R-:W-:Y:S01]  /*43b0*/  ISETP.NE.AND P4, PT, R2, 0x1, PT ;  /* 0x000000010200780c */ /* 0x000fe20003f85270 */
[----:B------:R-:W-:Y:S01]  /*43c0*/  IMAD.HI.U32 R36, R13, R16, RZ ;  /* 0x000000100d247227 */ /* 0x000fe200078e00ff */
[----:B------:R-:W-:Y:S02]  /*43d0*/  SHF.R.U32.HI R34, RZ, R17, R34 ;  /* 0x00000011ff227219 */ /* 0x000fe40000011622 */
[----:B------:R-:W-:Y:S01]  /*43e0*/  SEL R3, R22, R35, !P0 ;  /* 0x0000002316037207 */ /* 0x000fe20004000000 */
[C---:B------:R-:W-:Y:S01]  /*43f0*/  IMAD.HI.U32 R35, R8.reuse, R7, RZ ;  /* 0x0000000708237227 */ /* 0x040fe200078e00ff */
[----:B------:R-:W-:Y:S02]  /*4400*/  SEL R11, R19, R34, !P4 ;  /* 0x00000022130b7207 */ /* 0x000fe40006000000 */
[----:B------:R-:W-:Y:S01]  /*4410*/  SHF.R.U32.HI R36, RZ, R17, R36 ;  /* 0x00000011ff247219 */ /* 0x000fe20000011624 */
[----:B------:R-:W-:Y:S01]  /*4420*/  IMAD.HI.U32 R38, R3, R4, RZ ;  /* 0x0000000403267227 */ /* 0x000fe200078e00ff */
[----:B------:R-:W-:Y:S03]  /*4430*/  SHF.R.U32.HI R35, RZ, R18, R35 ;  /* 0x00000012ff237219 */ /* 0x000fe60000011623 */
[----:B------:R-:W-:Y:S01]  /*4440*/  IMAD.HI.U32 R34, R11, R4, RZ ;  /* 0x000000040b227227 */ /* 0x000fe200078e00ff */
[----:B------:R-:W-:Y:S02]  /*4450*/  @P2 SHF.R.U32.HI R3, RZ, R5, R38 ;  /* 0x00000005ff032219 */ /* 0x000fe40000011626 */
[----:B------:R-:W-:Y:S02]  /*4460*/  SEL R9, R8, R35, !P0 ;  /* 0x0000002308097207 */ /* 0x000fe40004000000 */
[----:B------:R-:W-:Y:S01]  /*4470*/  @P2 SHF.R.U32.HI R11, RZ, R5, R34 ;  /* 0x00000005ff0b2219 */ /* 0x000fe20000011622 */
[C---:B------:R-:W-:Y:S01]  /*4480*/  IMAD R10, R72.reuse, R3, RZ ;  /* 0x00000003480a7224 */ /* 0x040fe200078e02ff */
[----:B------:R-:W-:Y:S01]  /*4490*/  SEL R3, R13, R36, !P4 ;  /* 0x000000240d037207 */ /* 0x000fe20006000000 */
[C---:B------:R-:W-:Y:S03]  /*44a0*/  IMAD.HI.U32 R14, R9.reuse, R4, RZ ;  /* 0x00000004090e7227 */ /* 0x040fe600078e00ff */
[----:B------:R-:W-:Y:S01]  /*44b0*/  ISETP.GE.AND P0, PT, R9, R10, PT ;  /* 0x0000000a0900720c */ /* 0x000fe20003f06270 */
[C---:B------:R-:W-:Y:S01]  /*44c0*/  IMAD R12, R72.reuse, R11, RZ ;  /* 0x0000000b480c7224 */ /* 0x040fe200078e02ff */
[-C--:B------:R-:W-:Y:S04]  /*44d0*/  SHF.R.U32.HI R14, RZ, R5.reuse, R14 ;  /* 0x00000005ff0e7219 */ /* 0x080fe8000001160e */
[----:B------:R-:W-:Y:S02]  /*44e0*/  ISETP.GE.OR P0, PT, R3, R12, P0 ;  /* 0x0000000c0300720c */ /* 0x000fe40000706670 */
[----:B------:R-:W-:Y:S05]  /*44f0*/  SEL R15, R9, R14, !P2 ;  /* 0x0000000e090f7207 */ /* 0x000fea0005000000 */
[----:B------:R-:W-:Y:S04]  /*4500*/  IMAD.MOV R14, RZ, RZ, -R15 ;  /* 0x000000ffff0e7224 */ /* 0x000fe800078e0a0f */
[----:B------:R-:W-:Y:S02]  /*4510*/  IMAD R14, R72, R14, R9 ;  /* 0x0000000e480e7224 */ /* 0x000fe400078e0209 */
[C---:B------:R-:W-:Y:S05]  /*4520*/  @!P0 IMAD.HI.U32 R10, R3.reuse, R4, RZ ;  /* 0x00000004030a8227 */ /* 0x040fea00078e00ff */
[----:B------:R-:W-:Y:S04]  /*4530*/  @!P0 SHF.R.U32.HI R10, RZ, R5, R10 ;  /* 0x00000005ff0a8219 */ /* 0x000fe8000001160a */
[----:B------:R-:W-:Y:S01]  /*4540*/  @!P0 SEL R0, R3, R10, !P2 ;  /* 0x0000000a03008207 */ /* 0x000fe20005000000 */
[----:B------:R-:W-:Y:S03]  /*4550*/  IMAD.MOV R10, RZ, RZ, -R3 ;  /* 0x000000ffff0a7224 */ /* 0x000fe600078e0a03 */
[----:B------:R-:W-:Y:S01]  /*4560*/  @!P0 IADD3 R15, PT, PT, R15, -R0, RZ ;  /* 0x800000000f0f8210 */ /* 0x000fe20007ffe0ff */
[----:B------:R-:W-:Y:S01]  /*4570*/  @!P0 IMAD R0, R11, R14, R0 ;  /* 0x0000000e0b008224 */ /* 0x000fe200078e0200 */
[----:B------:R-:W-:Y:S01]  /*4580*/  IADD3 R11, PT, PT, -R9, RZ, RZ ;  /* 0x000000ff090b7210 */ /* 0x000fe20007ffe1ff */
[----:B------:R-:W-:Y:S02]  /*4590*/  IMAD R13, R2, R10, R13 ;  /* 0x0000000a020d7224 */ /* 0x000fe400078e020d */
[----:B------:R-:W-:Y:S02]  /*45a0*/  @!P0 IMAD R9, R15, R72, R3 ;  /* 0x000000480f098224 */ /* 0x000fe400078e0203 */
[----:B------:R-:W-:Y:S02]  /*45b0*/  @!P0 IMAD.MOV.U32 R3, RZ, RZ, R0 ;  /* 0x000000ffff038224 */ /* 0x000fe400078e0000 */
[----:B------:R-:W-:Y:S02]  /*45c0*/  IMAD R8, R6, R11, R8 ;  /* 0x0000000b06087224 */ /* 0x000fe400078e0208 */
[----:B------:R-:W-:Y:S02]  /*45d0*/  IMAD R13, R3, R2, R13 ;  /* 0x00000002030d7224 */ /* 0x000fe400078e020d */
[----:B------:R-:W-:Y:S02]  /*45e0*/  IMAD R8, R9, R6, R8 ;  /* 0x0000000609087224 */ /* 0x000fe400078e0208 */
.L_x_86:
[----:B------:R-:W-:Y:S05]  /*45f0*/  BRA.U UP1, `(.L_x_87) ;  /* 0x0000000101107547 */ /* 0x000fea000b800000 */
[----:B------:R-:W-:Y:S04]  /*4600*/  MOV R0, UR6 ;  /* 0x0000000600007c02 */ /* 0x000fe80008000f00 */
[----:B------:R-:W-:Y:S04]  /*4610*/  SHF.L.U32 R3, R0, 0x1f, RZ ;  /* 0x0000001f00037819 */ /* 0x000fe800000006ff */
[----:B------:R-:W2:Y:S02]  /*4620*/  SYNCS.PHASECHK.TRANS64.TRYWAIT P0, [UR7+0x98], R3 ;  /* 0x00009803ff0075a7 */ /* 0x000ea40008001107 */
[----:B--2---:R-:W-:Y:S05]  /*4630*/  @!P0 BRA `(.L_x_88) ;  /* 0x0000007800548947 */ /* 0x004fea0003800000 */
.L_x_87:
[----:B------:R-:W-:Y:S02]  /*4640*/  R2UR UR35, R21 ;  /* 0x00000000152372ca */ /* 0x000fe400000e0000 */
[----:B------:R-:W-:Y:S02]  /*4650*/  R2UR UR34, R20 ;  /* 0x00000000142272ca */ /* 0x000fe400000e0000 */
[----:B------:R-:W-:Y:S02]  /*4660*/  ISETP.NE.U32.AND P2, PT, RZ, UR4, PT ;  /* 0x00000004ff007c0c */ /* 0x000fe4000bf45070 */
[----:B------:R-:W-:Y:S02]  /*4670*/  SHF.L.U32 R12, R31, 0x1f, RZ ;  /* 0x0000001f1f0c7819 */ /* 0x000fe400000006ff */
[----:B------:R-:W-:Y:S05]  /*4680*/  ISETP.NE.AND.EX P2, PT, RZ, UR5, PT, P2 ;  /* 0x00000005ff007c0c */ /* 0x000fea000bf45320 */
[----:B------:R-:W-:Y:S02]  /*4690*/  USHF.L.U32 UR35, UR35, 0x7, URZ ;  /* 0x0000000723237899 */ /* 0x000fe400080006ff */
[----:B------:R-:W-:Y:S01]  /*46a0*/  USHF.L.U32 UR34, UR34, 0x8, URZ ;  /* 0x0000000822227899 */ /* 0x000fe200080006ff */
[----:B------:R-:W-:Y:S11]  /*46b0*/  BRA.U !UP3, `(.L_x_89) ;  /* 0x000000010b347547 */ /* 0x000ff6000b800000 */
[----:B------:R-:W-:Y:S01]  /*46c0*/  UPLOP3.LUT UP0, UPT, UPT, UPT, UP2, 0x80, 0x8 ;  /* 0x000000000008789c */ /* 0x000fe20003f0f020 */
[----:B--2---:R-:W-:Y:S02]  /*46d0*/  HFMA2 R0, -RZ, RZ, 0, 5.9604644775390625e-08 ;  /* 0x00000001ff007431 */ /* 0x004fe400000001ff */
[----:B------:R-:W-:Y:S03]  /*46e0*/  IMAD.MOV.U32 R171, RZ, RZ, 0x1 ;  /* 0x00000001ffab7424 */ /* 0x000fe600078e00ff */
[----:B------:R-:W-:Y:S05]  /*46f0*/  PLOP3.LUT P0, PT, PT, PT, UP0, 0x80, 0x8 ;  /* 0x000000000008781c */ /* 0x000fea0003f0f008 */
[----:B------:R-:W2:Y:S01]  /*4700*/  @UP0 LDCU.64 UR10, c[0x0][0x888] ;  /* 0x00011100ff0a07ac */ /* 0x000ea20008000a00 */
[----:B------:R-:W-:Y:S07]  /*4710*/  @UP0 UIMAD UR8, UR36, UR4, URZ ;  /* 0x00000004240802a4 */ /* 0x000fee000f8e02ff */
[----:B------:R-:W-:Y:S01]  /*4720*/  @!P0 PRMT R171, R0, 0x7610, R171 ;  /* 0x0000761000ab8816 */ /* 0x000fe200000000ab */
[----:B--2---:R-:W-:Y:S03]  /*4730*/  @UP0 UIMAD.WIDE UR10, UR8, 0x4, UR10 ;  /* 0x00000004080a08a5 */ /* 0x004fe6000f8e020a */
[----:B------:R-:W2:Y:S03]  /*4740*/  @!UP0 LDCU UR8, c[0x0][0x880] ;  /* 0x00011000ff0887ac */ /* 0x000ea60008000800 */
[----:B------:R-:W-:Y:S01]  /*4750*/  IMAD.U32 R10, RZ, RZ, UR10 ;  /* 0x0000000aff0a7e24 */ /* 0x000fe2000f8e00ff */
[----:B------:R-:W-:Y:S05]  /*4760*/  MOV R11, UR11 ;  /* 0x0000000b000b7c02 */ /* 0x000fea0008000f00 */
[----:B-----5:R4:W5:Y:S02]  /*4770*/  @P0 LDG.E R81, desc[UR46][R10.64] ;  /* 0x0000002e0a510981 */ /* 0x020964000c1e1900 */
[----:B--2-4-:R-:W-:Y:S07]  /*4780*/  @!P0 IMAD.U32 R81, RZ, RZ, UR8 ;  /* 0x00000008ff518e24 */ /* 0x014fee000f8e00ff */
.L_x_89:
[----:B-----5:R-:W-:Y:S01]  /*4790*/  @!P2 FSETP.EQ.AND P0, PT, R81, RZ, PT ;  /* 0x000000ff5100a20b */ /* 0x020fe20003f02000 */
[----:B------:R-:W-:Y:S01]  /*47a0*/  @!UPT UIADD3 URZ, UPT, UPT, URZ, URZ, URZ ;  /* 0x000000fffffff290 */ /* 0x000fe2000fffe0ff */
[----:B------:R-:W-:Y:S11]  /*47b0*/  @!P2 BRA `(.L_x_90) ;  /* 0x000000000014a947 */ /* 0x000ff60003800000 */
[----:B------:R-:W-:Y:S02]  /*47c0*/  LOP3.LUT P2, RZ, R171, 0xff, RZ, 0xc0, !PT ;  /* 0x000000ffabff7812 */ /* 0x000fe4000784c0ff */
[----:B------:R-:W-:Y:S04]  /*47d0*/  PLOP3.LUT P0, PT, PT, PT, UP0, 0x80, 0x8 ;  /* 0x000000000008781c */ /* 0x000fe80003f0f008 */
[----:B------:R-:W-:Y:S07]  /*47e0*/  PLOP3.LUT P0, PT, P0, PT, PT, 0x8, 0x80 ;  /* 0x000000000080781c */ /* 0x000fee000070e170 */
[----:B------:R-:W-:Y:S11]  /*47f0*/  @P2 FSETP.EQ.AND P0, PT, R81, RZ, PT ;  /* 0x000000ff5100220b */ /* 0x000ff60003f02000 */
[----:B------:R-:W-:Y:S02]  /*4800*/  @!UPT UIADD3 URZ, UPT, UPT, URZ, URZ, URZ ;  /* 0x000000fffffff290 */ /* 0x000fe4000fffe0ff */
.L_x_90:
[----:B------:R-:W4:Y:S01]  /*4810*/  SYNCS.PHASECHK.TRANS64.TRYWAIT P2, [UR7+0x70], R12 ;  /* 0x0000700cff0075a7 */ /* 0x000f220008041107 */
[----:B------:R-:W-:Y:S04]  /*4820*/  ELECT P4, URZ, PT ;  /* 0x0000000000ff782f */ /* 0x000fe80003880000 */
[----:B------:R-:W-:Y:S11]  /*4830*/  PLOP3.LUT P4, PT, P0, P4, PT, 0xf2, 0x2f ;  /* 0x00000000002f781c */ /* 0x000ff60000789e72 */
[----:B------:R-:W-:Y:S02]  /*4840*/  @!UPT UIADD3 URZ, UPT, UPT, URZ, URZ, URZ ;  /* 0x000000fffffff290 */ /* 0x000fe4000fffe0ff */
[----:B-1----:R-:W-:Y:S05]  /*4850*/  @!P4 IADD3 R9, P0, PT, R32, 0x580, RZ ;  /* 0x000005802009c810 */ /* 0x002fea0007f1e0ff */
[----:B--2---:R-:W-:Y:S01]  /*4860*/  @!P4 IMAD.X R0, RZ, RZ, R33, P0 ;  /* 0x000000ffff00c224 */ /* 0x004fe200000e0621 */
[----:B----4-:R-:W-:Y:S07]  /*4870*/  @!P2 BRA `(.L_x_91) ;  /* 0x0000007400dca947 */ /* 0x010fee0003800000 */
.L_x_176:
[----:B------:R-:W-:Y:S01]  /*4880*/  @!P4 R2UR UR8, R0 ;  /* 0x000000000008c2ca */ /* 0x000fe200000e0000 */
[----:B------:R-:W-:Y:S01]  /*4890*/  VOTEU.ALL UP1, P4 ;  /* 0x0000000000ff7886 */ /* 0x000fe20002020000 */
[----:B------:R-:W-:Y:S01]  /*48a0*/  @!P4 R2UR UR9, R9 ;  /* 0x000000000909c2ca */ /* 0x000fe200000e0000 */
[----:B------:R-:W-:Y:S01]  /*48b0*/  @!P4 IMAD.MOV.U32 R0, RZ, RZ, 0x2000 ;  /* 0x00002000ff00c424 */ /* 0x000fe200078e00ff */
[----:B------:R-:W-:Y:S01]  /*48c0*/  UMOV UR10, 0x0 ;  /* 0x00000000000a7882 */ /* 0x000fe20000000000 */
[----:B------:R-:W-:Y:S01]  /*48d0*/  UMOV UR11, 0x10000000 ;  /* 0x10000000000b7882 */ /* 0x000fe20000000000 */
[----:B------:R-:W-:Y:S01]  /*48e0*/  @!UP1 UIADD3 UR32, UPT, UPT, UR7, 0x200, URZ ;  /* 0x0000020007209890 */ /* 0x000fe2000fffe0ff */
[----:B------:R-:W-:Y:S01]  /*48f0*/  @!P4 IADD3 R9, P0, PT, R32, 0x580, RZ ;  /* 0x000005802009c810 */ /* 0x000fe20007f1e0ff */
[----:B------:R-:W-:Y:S05]  /*4900*/  VOTEU.ALL UP1, P4 ;  /* 0x0000000000ff7886 */ /* 0x000fea0002020000 */
[----:B------:R-:W-:Y:S01]  /*4910*/  IMAD.U32 R11, RZ, RZ, UR8 ;  /* 0x00000008ff0b7e24 */ /* 0x000fe2000f8e00ff */
[----:B------:R-:W-:Y:S01]  /*4920*/  UPRMT UR8, UR37, 0x654, UR33 ;  /* 0x0000065425087896 */ /* 0x000fe20008000021 */
[----:B------:R-:W-:Y:S03]  /*4930*/  IMAD.U32 R10, RZ, RZ, UR9 ;  /* 0x00000009ff0a7e24 */ /* 0x000fe6000f8e00ff */
[----:B------:R-:W-:Y:S02]  /*4940*/  @!P4 R2UR UR15, R11 ;  /* 0x000000000b0fc2ca */ /* 0x000fe400000e0000 */
[----:B------:R-:W-:Y:S11]  /*4950*/  @!P4 R2UR UR14, R10 ;  /* 0x000000000a0ec2ca */ /* 0x000ff600000e0000 */
[----:B------:R-:W-:Y:S02]  /*4960*/  @!UPT UIADD3 URZ, UPT, UPT, URZ, URZ, URZ ;  /* 0x000000fffffff290 */ /* 0x000fe4000fffe0ff */
[----:B------:R2:W-:Y:S01]  /*4970*/  @!UP1 UTMALDG.3D [UR32], [UR14], desc[UR10] ;  /* 0x00000a200e0095b4 */ /* 0x0005e20008011000 */
[----:B------:R4:W-:Y:S01]  /*4980*/  @!P4 SYNCS.ARRIVE.TRANS64.RED.A0TR RZ, [UR7+0x50], R0 ;  /* 0x00005000ffffc9a7 */ /* 0x0009e20008300407 */
[----:B------:R-:W-:Y:S01]  /*4990*/  SYNCS.ARRIVE.TRANS64.RED.A1T0 RZ, [UR8], RZ ;  /* 0x000000ffffff79a7 */ /* 0x000fe20008100408 */
[----:B----4-:R-:W-:Y:S01]  /*49a0*/  @!P4 IMAD.X R0, RZ, RZ, R33, P0 ;  /* 0x000000ffff00c224 */ /* 0x010fe200000e0621 */
[----:B------:R-:W4:Y:S02]  /*49b0*/  SYNCS.PHASECHK.TRANS64.TRYWAIT P2, [UR7+0x78], R12 ;  /* 0x0000780cff0075a7 */ /* 0x000f240008041107 */
[----:B--2-4-:R-:W-:Y:S05]  /*49c0*/  @!P2 BRA `(.L_x_92) ;  /* 0x0000007400a0a947 */ /* 0x014fea0003800000 */
.L_x_178:
        /* <DEDUP_REMOVED lines=8> */
[----:B------:R-:W-:Y:S01]  /*4a50*/  @!UP1 UIADD3 UR24, UPT, UPT, UR7, 0x2200, URZ ;  /* 0x0000220007189890 */ /* 0x000fe2000fffe0ff */
[----:B------:R-:W-:Y:S01]  /*4a60*/  VOTEU.ALL UP1, P4 ;  /* 0x0000000000ff7886 */ /* 0x000fe20002020000 */
[----:B------:R-:W-:Y:S01]  /*4a70*/  UMOV UR27, UR35 ;  /* 0x00000023001b7c82 */ /* 0x000fe20008000000 */
[----:B------:R-:W-:Y:S02]  /*4a80*/  UMOV UR28, UR36 ;  /* 0x00000024001c7c82 */ /* 0x000fe40008000000 */
[----:B------:R-:W-:Y:S01]  /*4a90*/  IMAD.U32 R11, RZ, RZ, UR8 ;  /* 0x00000008ff0b7e24 */ /* 0x000fe2000f8e00ff */
[----:B------:R-:W-:Y:S01]  /*4aa0*/  UPRMT UR8, UR37, 0x654, UR25 ;  /* 0x0000065425087896 */ /* 0x000fe20008000019 */
[----:B------:R-:W-:Y:S02]  /*4ab0*/  IMAD.U32 R10, RZ, RZ, UR9 ;  /* 0x00000009ff0a7e24 */ /* 0x000fe4000f8e00ff */
[----:B------:R-:W-:Y:S01]  /*4ac0*/  @!P4 IMAD.X R20, RZ, RZ, R33, P0 ;  /* 0x000000ffff14c224 */ /* 0x000fe200000e0621 */
[----:B------:R-:W-:Y:S02]  /*4ad0*/  @!P4 R2UR UR15, R11 ;  /* 0x000000000b0fc2ca */ /* 0x000fe400000e0000 */
[----:B------:R-:W-:Y:S11]  /*4ae0*/  @!P4 R2UR UR14, R10 ;  /* 0x000000000a0ec2ca */ /* 0x000ff600000e0000 */
[----:B------:R-:W-:Y:S02]  /*4af0*/  @!UPT UIADD3 URZ, UPT, UPT, URZ, URZ, URZ ;  /* 0x000000fffffff290 */ /* 0x000fe4000fffe0ff */
[----:B------:R2:W-:Y:S01]  /*4b00*/  @!UP1 UTMALDG.3D [UR24], [UR14], desc[UR10] ;  /* 0x00000a180e0095b4 */ /* 0x0005e20008011000 */
[----:B------:R2:W-:Y:S01]  /*4b10*/  @!P4 SYNCS.ARRIVE.TRANS64.RED.A0TR RZ, [UR7+0x58], R0 ;  /* 0x00005800ffffc9a7 */ /* 0x0005e20008300407 */
[----:B------:R-:W-:Y:S01]  /*4b20*/  SYNCS.ARRIVE.TRANS64.RED.A1T0 RZ, [UR8], RZ ;  /* 0x000000ffffff79a7 */ /* 0x000fe20008100408 */
[----:B------:R-:W4:Y:S02]  /*4b30*/  SYNCS.PHASECHK.TRANS64.TRYWAIT P2, [UR7+0x80], R12 ;  /* 0x0000800cff0075a7 */ /* 0x000f240008041107 */
[----:B--2-4-:R-:W-:Y:S05]  /*4b40*/  @!P2 BRA `(.L_x_93) ;  /* 0x000000740058a947 */ /* 0x014fea0003800000 */
.L_x_180:
[----:B------:R-:W2:Y:S01]  /*4b50*/  LDC.64 R14, c[0x0][0xb10] ;  /* 0x0002c400ff0e7b82 */ /* 0x000ea20000000a00 */
[----:B------:R-:W-:Y:S01]  /*4b60*/  @!P4 R2UR UR8, R20 ;  /* 0x000000001408c2ca */ /* 0x000fe200000e0000 */
[----:B------:R-:W-:Y:S01]  /*4b70*/  VOTEU.ALL UP1, P4 ;  /* 0x0000000000ff7886 */ /* 0x000fe20002020000 */
[----:B------:R-:W-:Y:S01]  /*4b80*/  @!P4 R2UR UR9, R21 ;  /* 0x000000001509c2ca */ /* 0x000fe200000e0000 */
[----:B------:R-:W-:Y:S01]  /*4b90*/  UMOV UR10, 0x0 ;  /* 0x00000000000a7882 */ /* 0x000fe20000000000 */
[----:B------:R-:W-:Y:S03]  /*4ba0*/  UMOV UR11, 0x10000000 ;  /* 0x10000000000b7882 */ /* 0x000fe60000000000 */
[----:B------:R-:W4:Y:S01]  /*4bb0*/  LDC.64 R10, c[0x0][0xb18] ;  /* 0x0002c600ff0a7b82 */ /* 0x000f220000000a00 */
[----:B------:R-:W-:Y:S01]  /*4bc0*/  @!UP1 UIADD3 UR18, UPT, UPT, UR34, 0x80, URZ ;  /* 0x0000008022129890 */ /* 0x000fe2000fffe0ff */
[----:B------:R-:W-:Y:S01]  /*4bd0*/  @P3 SHF.R.U32.HI R28, RZ, 0x10, R25 ;  /* 0x00000010ff1c3819 */ /* 0x000fe20000011619 */
[----:B------:R-:W-:Y:S01]  /*4be0*/  @!UP1 UIADD3 UR16, UPT, UPT, UR7, 0x4200, URZ ;  /* 0x0000420007109890 */ /* 0x000fe2000fffe0ff */
[----:B------:R-:W-:Y:S01]  /*4bf0*/  VIADD R30, R30, 0x1 ;  /* 0x000000011e1e7836 */ /* 0x000fe20000000000 */
[----:B------:R-:W-:Y:S03]  /*4c00*/  VOTEU.ALL UP1, P4 ;  /* 0x0000000000ff7886 */ /* 0x000fe60002020000 */
[----:B------:R-:W5:Y:S01]  /*4c10*/  @!P1 LDC R0, c[0x0][0xb20] ;  /* 0x0002c800ff009b82 */ /* 0x000f620000000800 */
[----:B------:R-:W-:Y:S01]  /*4c20*/  UMOV UR19, UR35 ;  /* 0x0000002300137c82 */ /* 0x000fe20008000000 */
[----:B------:R-:W-:Y:S01]  /*4c30*/  IMAD.U32 R21, RZ, RZ, UR8 ;  /* 0x00000008ff157e24 */ /* 0x000fe2000f8e00ff */
[----:B------:R-:W-:Y:S05]  /*4c40*/  UMOV UR20, UR36 ;  /* 0x0000002400147c82 */ /* 0x000fea0008000000 */
[----:B-1----:R-:W1:Y:S01]  /*4c50*/  @!P1 LDC R3, c[0x0][0xb0c] ;  /* 0x0002c300ff039b82 */ /* 0x002e620000000800 */
[----:B------:R-:W-:Y:S01]  /*4c60*/  IMAD.U32 R20, RZ, RZ, UR9 ;  /* 0x00000009ff147e24 */ /* 0x000fe2000f8e00ff */
[----:B------:R-:W-:Y:S01]  /*4c70*/  UPRMT UR8, UR37, 0x654, UR17 ;  /* 0x0000065425087896 */ /* 0x000fe20008000011 */
[----:B------:R-:W-:Y:S03]  /*4c80*/  @!P4 R2UR UR15, R21 ;  /* 0x00000000150fc2ca */ /* 0x000fe600000e0000 */
[----:B------:R-:W-:Y:S01]  /*4c90*/  @!P4 R2UR UR14, R20 ;  /* 0x00000000140ec2ca */ /* 0x000fe200000e0000 */
[----:B------:R-:W-:Y:S11]  /*4ca0*/  @!P4 IMAD.MOV.U32 R20, RZ, RZ, 0x2000 ;  /* 0x00002000ff14c424 */ /* 0x000ff600078e00ff */
[----:B------:R-:W-:Y:S01]  /*4cb0*/  @!UPT UIADD3 URZ, UPT, UPT, URZ, URZ, URZ ;  /* 0x000000fffffff290 */ /* 0x000fe2000fffe0ff */
[----:B------:R1:W-:Y:S01]  /*4cc0*/  @!UP1 UTMALDG.3D [UR16], [UR14], desc[UR10] ;  /* 0x00000a100e0095b4 */ /* 0x0003e20008011000 */
[----:B------:R1:W-:Y:S02]  /*4cd0*/  @!P4 SYNCS.ARRIVE.TRANS64.RED.A0TR RZ, [UR7+0x60], R20 ;  /* 0x00006014ffffc9a7 */ /* 0x0003e40008300407 */
[----:B-1----:R-:W-:Y:S01]  /*4ce0*/  @!P1 ISETP.NE.AND P2, PT, R3, 0x1, PT ;  /* 0x000000010300980c */ /* 0x002fe20003f45270 */
[C---:B--2---:R-:W-:Y:S01]  /*4cf0*/  @!P1 IMAD.HI.U32 R14, R13.reuse, R14, RZ ;  /* 0x0000000e0d0e9227 */ /* 0x044fe200078e00ff */
[----:B----4-:R-:W-:Y:S03]  /*4d00*/  @!P1 ISETP.NE.AND P0, PT, R10, 0x1, PT ;  /* 0x000000010a00980c */ /* 0x010fe60003f05270 */
[C---:B------:R-:W-:Y:S01]  /*4d10*/  @!P1 IMAD.HI.U32 R11, R8.reuse, R11, RZ ;  /* 0x0000000b080b9227 */ /* 0x040fe200078e00ff */
[----:B------:R-:W-:Y:S04]  /*4d20*/  @!P1 SHF.R.U32.HI R14, RZ, R15, R14 ;  /* 0x0000000fff0e9219 */ /* 0x000fe8000001160e */
[----:B-----5:R-:W-:Y:S01]  /*4d30*/  @!P1 SHF.R.U32.HI R9, RZ, R0, R11 ;  /* 0x00000000ff099219 */ /* 0x020fe2000001160b */
[----:B------:R-:W-:Y:S01]  /*4d40*/  SYNCS.ARRIVE.TRANS64.RED.A1T0 RZ, [UR8], RZ ;  /* 0x000000ffffff79a7 */ /* 0x000fe20008100408 */
[----:B------:R-:W-:Y:S02]  /*4d50*/  @!P1 SEL R14, R13, R14, !P2 ;  /* 0x0000000e0d0e9207 */ /* 0x000fe40005000000 */
[----:B------:R-:W-:Y:S01]  /*4d60*/  @!P1 SEL R9, R8, R9, !P0 ;  /* 0x0000000908099207 */ /* 0x000fe20004000000 */
[----:B------:R-:W1:Y:S04]  /*4d70*/  SYNCS.PHASECHK.TRANS64.TRYWAIT P5, [UR7+0x88], R12 ;  /* 0x0000880cff0075a7 */ /* 0x000e6800080a1107 */
[----:B------:R-:W-:Y:S02]  /*4d80*/  @!P1 IMAD.IADD R0, R9, 0x1, -R14 ;  /* 0x0000000109009824 */ /* 0x000fe400078e0a0e */
[----:B------:R-:W-:Y:S02]  /*4d90*/  @!P1 IMAD.IADD R9, R14, 0x1, -R9 ;  /* 0x000000010e099824 */ /* 0x000fe400078e0a09 */
[----:B------:R-:W-:Y:S02]  /*4da0*/  @!P1 IMAD R13, R0, R3, R13 ;  /* 0x00000003000d9224 */ /* 0x000fe400078e020d */
[----:B------:R-:W-:Y:S01]  /*4db0*/  @!P1 IMAD R8, R9, R10, R8 ;  /* 0x0000000a09089224 */ /* 0x000fe200078e0208 */
[----:B-1----:R-:W-:Y:S06]  /*4dc0*/  @!P5 BRA `(.L_x_94) ;  /* 0x0000007000d0d947 */ /* 0x002fec0003800000 */
.L_x_182:
[----:B-1----:R-:W-:Y:S01]  /*4dd0*/  @!P4 IADD3 R3, P0, PT, R32, 0x580, RZ ;  /* 0x000005802003c810 */ /* 0x002fe20007f1e0ff */
[----:B------:R-:W-:Y:S01]  /*4de0*/  VOTEU.ALL UP1, P4 ;  /* 0x0000000000ff7886 */ /* 0x000fe20002020000 */
[----:B------:R-:W-:Y:S01]  /*4df0*/  UMOV UR18, 0x0 ;  /* 0x0000000000127882 */ /* 0x000fe20000000000 */
[----:B------:R-:W-:Y:S01]  /*4e00*/  UMOV UR19, 0x10000000 ;  /* 0x1000000000137882 */ /* 0x000fe20000000000 */
[----:B------:R-:W-:Y:S01]  /*4e10*/  @!P4 R2UR UR9, R3 ;  /* 0x000000000309c2ca */ /* 0x000fe200000e0000 */
[----:B------:R-:W-:Y:S01]  /*4e20*/  @!P4 IMAD.X R0, RZ, RZ, R33, P0 ;  /* 0x000000ffff00c224 */ /* 0x000fe200000e0621 */
[----:B------:R-:W-:Y:S01]  /*4e30*/  @!UP1 UIADD3 UR10, UPT, UPT, UR34, 0xc0, URZ ;  /* 0x000000c0220a9890 */ /* 0x000fe2000fffe0ff */
[----:B------:R-:W-:Y:S01]  /*4e40*/  ISETP.NE.AND P0, PT, R30, 0x2, PT ;  /* 0x000000021e00780c */ /* 0x000fe20003f05270 */
[----:B------:R-:W-:Y:S01]  /*4e50*/  UMOV UR11, UR35 ;  /* 0x00000023000b7c82 */ /* 0x000fe20008000000 */
[----:B------:R-:W-:Y:S01]  /*4e60*/  UMOV UR12, UR36 ;  /* 0x00000024000c7c82 */ /* 0x000fe20008000000 */
[----:B------:R-:W-:Y:S01]  /*4e70*/  @!P4 R2UR UR8, R0 ;  /* 0x000000000008c2ca */ /* 0x000fe200000e0000 */
[----:B------:R-:W-:Y:S01]  /*4e80*/  IMAD.IADD R20, R8, 0x1, R147 ;  /* 0x0000000108147824 */ /* 0x000fe200078e0293 */
[----:B------:R-:W-:Y:S01]  /*4e90*/  @P3 R2UR UR36, R28 ;  /* 0x000000001c2432ca */ /* 0x000fe200000e0000 */
[----:B------:R-:W-:Y:S01]  /*4ea0*/  IMAD.IADD R21, R13, 0x1, R170 ;  /* 0x000000010d157824 */ /* 0x000fe200078e02aa */
[----:B------:R-:W-:Y:S02]  /*4eb0*/  SEL R0, RZ, 0x1, P0 ;  /* 0x00000001ff007807 */ /* 0x000fe40000000000 */
[----:B------:R-:W-:Y:S01]  /*4ec0*/  LOP3.LUT R31, R31, 0x1, RZ, 0x3c, !PT ;  /* 0x000000011f1f7812 */ /* 0x000fe200078e3cff */
[----:B------:R-:W-:Y:S01]  /*4ed0*/  IMAD.U32 R10, RZ, RZ, UR9 ;  /* 0x00000009ff0a7e24 */ /* 0x000fe2000f8e00ff */
[----:B------:R-:W-:Y:S01]  /*4ee0*/  @!UP1 UIADD3 UR9, UPT, UPT, UR7, 0x68, URZ ;  /* 0x0000006807099890 */ /* 0x000fe2000fffe0ff */
[----:B------:R-:W-:Y:S02]  /*4ef0*/  LOP3.LUT R29, R29, R0, RZ, 0x3c, !PT ;  /* 0x000000001d1d7212 */ /* 0x000fe400078e3cff */
[----:B------:R-:W-:Y:S02]  /*4f00*/  SEL R30, R30, RZ, P0 ;  /* 0x000000ff1e1e7207 */ /* 0x000fe40000000000 */
[----:B------:R-:W-:Y:S01]  /*4f10*/  IMAD.U32 R11, RZ, RZ, UR8 ;  /* 0x00000008ff0b7e24 */ /* 0x000fe2000f8e00ff */
[----:B------:R-:W-:Y:S01]  /*4f20*/  @!P4 R2UR UR14, R10 ;  /* 0x000000000a0ec2ca */ /* 0x000fe200000e0000 */
[----:B------:R-:W-:Y:S01]  /*4f30*/  @!UP1 UIADD3 UR8, UPT, UPT, UR7, 0x6200, URZ ;  /* 0x0000620007089890 */ /* 0x000fe2000fffe0ff */
[----:B------:R-:W-:Y:S02]  /*4f40*/  VOTEU.ALL UP1, P4 ;  /* 0x0000000000ff7886 */ /* 0x000fe40002020000 */
[----:B------:R-:W-:Y:S11]  /*4f50*/  @!P4 R2UR UR15, R11 ;  /* 0x000000000b0fc2ca */ /* 0x000ff600000e0000 */
[----:B------:R-:W-:Y:S02]  /*4f60*/  @!UPT UIADD3 URZ, UPT, UPT, URZ, URZ, URZ ;  /* 0x000000fffffff290 */ /* 0x000fe4000fffe0ff */
[----:B------:R2:W-:Y:S01]  /*4f70*/  @!UP1 UTMALDG.3D [UR8], [UR14], desc[UR18] ;  /* 0x000012080e0095b4 */ /* 0x0005e20008011000 */
[----:B------:R2:W-:Y:S01]  /*4f80*/  @!P4 SYNCS.ARRIVE.TRANS64.RED.A0TR RZ, [UR7+0x68], R23 ;  /* 0x00006817ffffc9a7 */ /* 0x0005e20008300407 */
[----:B------:R-:W-:Y:S01]  /*4f90*/  UPLOP3.LUT UP1, UPT, UPT, UPT, UPT, 0x80, 0x8 ;  /* 0x000000000008789c */ /* 0x000fe20003f2f070 */
[----:B------:R-:W-:Y:S01]  /*4fa0*/  SYNCS.ARRIVE.TRANS64.RED.A1T0 RZ, [UR13], RZ ;  /* 0x000000ffffff79a7 */ /* 0x000fe2000810040d */
[----:B------:R-:W-:Y:S09]  /*4fb0*/  @P3 BRA `(.L_x_95) ;  /* 0xfffffff000943947 */ /* 0x000ff2000383ffff */
[----:B------:R-:W-:-:S04]  /*4fc0*/  SHF.L.U32 R3, R31, 0x1f, RZ ;  /* 0x0000001f1f037819 */ /* 0x000fc800000006ff */
[----:B------:R-:W1:Y:S02]  /*4fd0*/  SYNCS.PHASECHK.TRANS64.TRYWAIT P0, [UR7+0x70], R3 ;  /* 0x00007003ff0075a7 */ /* 0x000e640008001107 */
[----:B-1----:R-:W-:Y:S05]  /*4fe0*/  @!P0 BRA `(.L_x_96) ;  /* 0x0000007000608947 */ /* 0x002fea0003800000 */
.L_x_184:
[----:B------:R-:W4:Y:S02]  /*4ff0*/  SYNCS.PHASECHK.TRANS64.TRYWAIT P0, [UR7+0x78], R3 ;  /* 0x00007803ff0075a7 */ /* 0x000f240008001107 */
[----:B----4-:R-:W-:Y:S05]  /*5000*/  @!P0 BRA `(.L_x_97) ;  /* 0x0000007000708947 */ /* 0x010fea0003800000 */
.L_x_186:
[----:B------:R-:W4:Y:S02]  /*5010*/  SYNCS.PHASECHK.TRANS64.TRYWAIT P0, [UR7+0x80], R3 ;  /* 0x00008003ff0075a7 */ /* 0x000f240008001107 */
[----:B----4-:R-:W-:Y:S05]  /*5020*/  @!P0 BRA `(.L_x_98) ;  /* 0x0000007000808947 */ /* 0x010fea0003800000 */
.L_x_188:
[----:B-1----:R-:W-:-:S07]  /*5030*/  MOV R0, UR7 ;  /* 0x0000000700007c02 */ /* 0x002fce0008000f00 */
.L_x_99:
[----:B-1----:R-:W-:-:S04]  /*5040*/  SHF.L.U32 R3, R31, 0x1f, RZ ;  /* 0x0000001f1f037819 */ /* 0x002fc800000006ff */
[----:B------:R1:W4:Y:S03]  /*5050*/  SYNCS.PHASECHK.TRANS64.TRYWAIT P0, [R0+URZ+0x88], R3 ;  /* 0x00008803000075a7 */ /* 0x00032600080011ff */
[----:B----4-:R-:W-:Y:S05]  /*5060*/  @!P0 NANOSLEEP.SYNCS 0x989680 ;  /* 0x009896800000895d */ /* 0x010fea0003900000 */
[----:B------:R-:W4:Y:S02]  /*5070*/  @!P0 SYNCS.PHASECHK.TRANS64 P0, [R0+URZ+0x88], R3 ;  /* 0x00008803000085a7 */ /* 0x000f2400080010ff */
[----:B--2-4-:R-:W-:Y:S05]  /*5080*/  @P0 EXIT ;  /* 0x000000000000094d */ /* 0x014fea0003800000 */
[----:B------:R-:W-:Y:S05]  /*5090*/  BRA `(.L_x_99) ;  /* 0xfffffffc00e87947 */ /* 0x000fea000383ffff */
.L_x_84:
[----:B------:R-:W-:-:S06]  /*50a0*/  UISETP.GE.AND UP1, UPT, UR10, 0x4, UPT ;  /* 0x000000040a00788c */ /* 0x000fcc000bf26270 */
[----:B------:R-:W-:-:S13]  /*50b0*/  PLOP3.LUT P0, PT, PT, PT, UP1, 0x80, 0x8 ;  /* 0x000000000008781c */ /* 0x000fda0003f0f018 */
[----:B------:R-:W-:Y:S05]  /*50c0*/  @!P0 EXIT ;  /* 0x000000000000894d */ /* 0x000fea0003800000 */
[----:B------:R-:W-:Y:S01]  /*50d0*/  BAR.SYNC.DEFER_BLOCKING 0x6, 0xa0 ;  /* 0x0182800000007b1d */ /* 0x000fe20000010000 */
[C---:B------:R-:W-:Y:S01]  /*50e0*/  IMAD.SHL.U32 R3, R185.reuse, 0x40, RZ ;  /* 0x00000040b9037824 */ /* 0x040fe200078e00ff */
[C---:B------:R-:W-:Y:S01]  /*50f0*/  LOP3.LUT R189, R185.reuse, 0x60, RZ, 0xc0, !PT ;  /* 0x00000060b9bd7812 */ /* 0x040fe200078ec0ff */
[C---:B------:R-:W-:Y:S01]  /*5100*/  IMAD.SHL.U32 R172, R185.reuse, 0x8, RZ ;  /* 0x00000008b9ac7824 */ /* 0x040fe200078e00ff */
[C---:B------:R-:W-:Y:S01]  /*5110*/  LOP3.LUT R187, R185.reuse, 0x2, RZ, 0xc0, !PT ;  /* 0x00000002b9bb7812 */ /* 0x040fe200078ec0ff */
[----:B------:R-:W-:Y:S01]  /*5120*/  IMAD.U32 R79, R185, 0x10000, RZ ;  /* 0x00010000b94f7824 */ /* 0x000fe200078e00ff */
[----:B------:R-:W-:Y:S02]  /*5130*/  UMOV UR49, 0x400 ;  /* 0x0000040000317882 */ /* 0x000fe40000000000 */
[----:B------:R-:W1:Y:S01]  /*5140*/  LDC R177, c[0x0][0x370] ;  /* 0x0000dc00ffb17b82 */ /* 0x000e620000000800 */
[----:B------:R-:W-:Y:S01]  /*5150*/  ULEA UR49, UR37, UR49, 0x18 ;  /* 0x0000003125317291 */ /* 0x000fe2000f8ec0ff */
[----:B------:R-:W-:Y:S01]  /*5160*/  LOP3.LUT R5, R3, 0x180, RZ, 0xc0, !PT ;  /* 0x0000018003057812 */ /* 0x000fe200078ec0ff */
[----:B------:R-:W-:Y:S01]  /*5170*/  HFMA2 R192, -RZ, RZ, 0, 0 ;  /* 0x00000000ffc07431 */ /* 0x000fe200000001ff */
[----:B------:R-:W-:Y:S01]  /*5180*/  LOP3.LUT R79, R79, 0x600000, RZ, 0xc0, !PT ;  /* 0x006000004f4f7812 */ /* 0x000fe200078ec0ff */
[----:B------:R-:W-:Y:S01]  /*5190*/  UIADD3 UR4, UPT, UPT, UR49, 0x8200, URZ ;  /* 0x0000820031047890 */ /* 0x000fe2000fffe0ff */
[----:B------:R-:W-:Y:S01]  /*51a0*/  LOP3.LUT R172, R5, 0x30, R172, 0xf8, !PT ;  /* 0x0000003005ac7812 */ /* 0x000fe200078ef8ac */
[----:B------:R-:W-:Y:S01]  /*51b0*/  IMAD.MOV.U32 R76, RZ, RZ, RZ ;  /* 0x000000ffff4c7224 */ /* 0x000fe200078e00ff */
[----:B------:R-:W2:Y:S01]  /*51c0*/  LDC R74, c[0x0][0xb0c] ;  /* 0x0002c300ff4a7b82 */ /* 0x000ea20000000800 */
[----:B------:R-:W-:-:S02]  /*51d0*/  LOP3.LUT R185, R185, 0x4, RZ, 0xc0, !PT ;  /* 0x00000004b9b97812 */ /* 0x000fc400078ec0ff */
[----:B------:R-:W-:Y:S02]  /*51e0*/  CS2R R182, SRZ ;  /* 0x0000000000b67805 */ /* 0x000fe4000001ff00 */
[----:B------:R-:W-:Y:S02]  /*51f0*/  LOP3.LUT R172, R172, 0x1e40, R3, 0xf8, !PT ;  /* 0x00001e40acac7812 */ /* 0x000fe400078ef803 */
[----:B------:R-:W-:Y:S02]  /*5200*/  CS2R R180, SRZ ;  /* 0x0000000000b47805 */ /* 0x000fe4000001ff00 */
[----:B------:R-:W-:Y:S01]  /*5210*/  IADD3 R184, PT, PT, -R185, 0x2, RZ ;  /* 0x00000002b9b87810 */ /* 0x000fe20007ffe1ff */
[----:B------:R-:W-:Y:S01]  /*5220*/  IMAD.MOV R176, RZ, RZ, -R187 ;  /* 0x000000ffffb07224 */ /* 0x000fe200078e0abb */
[----:B------:R-:W-:Y:S01]  /*5230*/  MOV R188, UR4 ;  /* 0x0000000400bc7c02 */ /* 0x000fe20008000f00 */
[----:B------:R-:W3:Y:S01]  /*5240*/  LDC R174, c[0x0][0xb20] ;  /* 0x0002c800ffae7b82 */ /* 0x000ee20000000800 */
[----:B------:R-:W4:Y:S01]  /*5250*/  LDS R0, [UR49+0x130] ;  /* 0x00013031ff007984 */ /* 0x000f220008000800 */
[----:B------:R-:W-:Y:S01]  /*5260*/  VIADD R186, R172, UR49 ;  /* 0x00000031acba7c36 */ /* 0x000fe20008000000 */
[----:B------:R-:W1:Y:S01]  /*5270*/  LDCU.64 UR52, c[0x0][0x348] ;  /* 0x00006900ff3477ac */ /* 0x000e620008000a00 */
[----:B------:R-:W-:-:S02]  /*5280*/  IMAD.MOV R175, RZ, RZ, -R185 ;  /* 0x000000ffffaf7224 */ /* 0x000fc400078e0ab9 */
[----:B------:R-:W-:Y:S01]  /*5290*/  VIADD R186, R186, 0x200 ;  /* 0x00000200baba7836 */ /* 0x000fe20000000000 */
[----:B------:R-:W1:Y:S01]  /*52a0*/  LDCU.64 UR38, c[0x0][0x888] ;  /* 0x00011100ff2677ac */ /* 0x000e620008000a00 */
[----:B------:R-:W1:Y:S01]  /*52b0*/  LDC R73, c[0x0][0xb30] ;  /* 0x0002cc00ff497b82 */ /* 0x000e620000000800 */
[----:B------:R-:W1:Y:S01]  /*52c0*/  LDCU.64 UR44, c[0x0][0x890] ;  /* 0x00011200ff2c77ac */ /* 0x000e620008000a00 */
[----:B------:R-:W-:-:S06]  /*52d0*/  UIADD3 UR48, UPT, UPT, UR49, 0x200, URZ ;  /* 0x0000020031307890 */ /* 0x000fcc000fffe0ff */
[----:B------:R-:W1:Y:S08]  /*52e0*/  LDC.64 R168, c[0x0][0xb10] ;  /* 0x0002c400ffa87b82 */ /* 0x000e700000000a00 */
[----:B------:R-:W1:Y:S08]  /*52f0*/  LDC.64 R70, c[0x0][0xb18] ;  /* 0x0002c600ff467b82 */ /* 0x000e700000000a00 */
[----:B------:R-:W1:Y:S08]  /*5300*/  LDC.64 R68, c[0x0][0xb28] ;  /* 0x0002ca00ff447b82 */ /* 0x000e700000000a00 */
[----:B------:R-:W1:Y:S01]  /*5310*/  LDC.64 R166, c[0x0][0x8b0] ;  /* 0x00022c00ffa67b82 */ /* 0x000e620000000a00 */
[----:B----4-:R-:W-:-:S07]  /*5320*/  IMAD.IADD R79, R0, 0x1, R79 ;  /* 0x00000001004f7824 */ /* 0x010fce00078e024f */
[----:B------:R-:W4:Y:S08]  /*5330*/  LDC.64 R164, c[0x0][0x8a8] ;  /* 0x00022a00ffa47b82 */ /* 0x000f300000000a00 */
[----:B--23--:R-:W1:Y:S02]  /*5340*/  LDC R178, c[0x0][0x374] ;  /* 0x0000dd00ffb27b82 */ /* 0x00ce640000000800 */
.L_x_144:
[----:B------:R-:W-:Y:S02]  /*5350*/  LEA R0, R192, UR49, 0x3 ;  /* 0x00000031c0007c11 */ /* 0x000fe4000f8e18ff */
[----:B------:R-:W-:Y:S02]  /*5360*/  SHF.L.U32 R3, R182, 0x1f, RZ ;  /* 0x0000001fb6037819 */ /* 0x000fe400000006ff */
[----:B-1----:R-:W-:Y:S02]  /*5370*/  LEA R16, R192, UR49, 0x4 ;  /* 0x00000031c0107c11 */ /* 0x002fe4000f8e20ff */
[----:B------:R-:W2:Y:S02]  /*5380*/  SYNCS.PHASECHK.TRANS64.TRYWAIT P0, [R0+URZ+0xa0], R3 ;  /* 0x0000a003000075a7 */ /* 0x000ea400080011ff */
[----:B--2---:R-:W-:Y:S05]  /*5390*/  @!P0 BRA `(.L_x_100) ;  /* 0x0000006c00bc8947 */ /* 0x004fea0003800000 */
.L_x_189:
[----:B------:R-:W3:Y:S01]  /*53a0*/  LDC.64 R12, c[0x0][0xb10] ;  /* 0x0002c400ff0c7b82 */ /* 0x000ee20000000a00 */
[----:B------:R-:W4:Y:S01]  /*53b0*/  LDS.128 R16, [R16+0x110] ;  /* 0x0001100010107984 */ /* 0x000f220000000c00 */
[----:B-1----:R-:W-:Y:S01]  /*53c0*/  ISETP.NE.AND P1, PT, R73, 0x1, PT ;  /* 0x000000014900780c */ /* 0x002fe20003f25270 */
[----:B--2---:R-:W-:Y:S01]  /*53d0*/  VIADD R0, R0, 0xb0 ;  /* 0x000000b000007836 */ /* 0x004fe20000000000 */
[----:B------:R-:W-:Y:S04]  /*53e0*/  ISETP.GE.AND P0, PT, R72, 0x1, PT ;  /* 0x000000014800780c */ /* 0x000fe80003f06270 */
[----:B------:R-:W1:Y:S01]  /*53f0*/  LDC.64 R10, c[0x0][0xb18] ;  /* 0x0002c600ff0a7b82 */ /* 0x000e620000000a00 */
[----:B------:R-:W-:Y:S01]  /*5400*/  PRMT R0, RZ, 0x654, R0 ;  /* 0x00000654ff007816 */ /* 0x000fe20000000000 */
[----:B------:R-:W-:Y:S01]  /*5410*/  @!PT LDS RZ, [RZ] ;  /* 0x00000000fffff984 */ /* 0x000fe20000000800 */
[----:B------:R-:W-:Y:S01]  /*5420*/  @!PT LDS RZ, [RZ] ;  /* 0x00000000fffff984 */ /* 0x000fe20000000800 */
[----:B------:R-:W-:Y:S01]  /*5430*/  @!PT LDS RZ, [RZ] ;  /* 0x00000000fffff984 */ /* 0x000fe20000000800 */
[----:B------:R-:W-:Y:S01]  /*5440*/  @!PT LDS RZ, [RZ] ;  /* 0x00000000fffff984 */ /* 0x000fe20000000800 */
[----:B------:R2:W-:Y:S06]  /*5450*/  MEMBAR.ALL.CTA ;  /* 0x0000000000007992 */ /* 0x0005ec0000008000 */
[----:B--2---:R-:W2:Y:S01]  /*5460*/  FENCE.VIEW.ASYNC.S ;  /* 0x00000000000073c6 */ /* 0x004ea20000000000 */
[----:B------:R-:W1:Y:S08]  /*5470*/  @!P1 LDC R14, c[0x0][0xb20] ;  /* 0x0002c800ff0e9b82 */ /* 0x000e700000000800 */
[----:B------:R-:W1:Y:S01]  /*5480*/  @!P1 LDC R9, c[0x0][0xb0c] ;  /* 0x0002c300ff099b82 */ /* 0x000e620000000800 */
[----:B--2---:R2:W-:Y:S01]  /*5490*/  SYNCS.ARRIVE.TRANS64.RED.A1T0 RZ, [R0+URZ], RZ ;  /* 0x000000ff00ff79a7 */ /* 0x0045e200081004ff */
[----:B----4-:R-:W-:Y:S04]  /*54a0*/  LOP3.LUT P4, RZ, R18, 0x1, RZ, 0xc0, !PT ;  /* 0x0000000112ff7812 */ /* 0x010fe8000788c0ff */
[----:B------:R-:W-:Y:S09]  /*54b0*/  P2R R190, PR, RZ, 0x10 ;  /* 0x00000010ffbe7803 */ /* 0x000ff20000000000 */
[----:B------:R-:W-:Y:S02]  /*54c0*/  @P4 MOV R77, R16 ;  /* 0x00000010004d4202 */ /* 0x000fe40000000f00 */
[----:B------:R-:W-:Y:S01]  /*54d0*/  @P4 LOP3.LUT R75, R17, 0xffff, RZ, 0xc0, !PT ;  /* 0x0000ffff114b4812 */ /* 0x000fe200078ec0ff */
[----:B--23--:R-:W-:Y:S06]  /*54e0*/  @!P0 BRA `(.L_x_101) ;  /* 0x0000000000a48947 */ /* 0x00cfec0003800000 */
[----:B------:R-:W-:Y:S01]  /*54f0*/  IMAD.HI.U32 R23, R178, R71, RZ ;  /* 0x00000047b2177227 */ /* 0x000fe200078e00ff */
[----:B------:R-:W-:Y:S02]  /*5500*/  ISETP.NE.AND P0, PT, R70, 0x1, PT ;  /* 0x000000014600780c */ /* 0x000fe40003f05270 */
[----:B------:R-:W-:Y:S01]  /*5510*/  ISETP.NE.AND P2, PT, R72, 0x1, PT ;  /* 0x000000014800780c */ /* 0x000fe20003f45270 */
[----:B------:R-:W-:Y:S01]  /*5520*/  IMAD.HI.U32 R22, R177, R168, RZ ;  /* 0x000000a8b1167227 */ /* 0x000fe200078e00ff */
[----:B------:R-:W-:Y:S02]  /*5530*/  SHF.R.U32.HI R23, RZ, R174, R23 ;  /* 0x000000aeff177219 */ /* 0x000fe40000011617 */
[----:B------:R-:W-:Y:S01]  /*5540*/  ISETP.NE.AND P3, PT, R74, 0x1, PT ;  /* 0x000000014a00780c */ /* 0x000fe20003f65270 */
[----:B------:R-:W-:Y:S01]  /*5550*/  IMAD.HI.U32 R26, R77, R168, RZ ;  /* 0x000000a84d1a7227 */ /* 0x000fe200078e00ff */
[----:B------:R-:W-:Y:S02]  /*5560*/  SHF.R.U32.HI R22, RZ, R169, R22 ;  /* 0x000000a9ff167219 */ /* 0x000fe40000011616 */
[----:B------:R-:W-:Y:S01]  /*5570*/  SEL R3, R178, R23, !P0 ;  /* 0x00000017b2037207 */ /* 0x000fe20004000000 */
[----:B------:R-:W-:Y:S01]  /*5580*/  IMAD.HI.U32 R23, R75, R71, RZ ;  /* 0x000000474b177227 */ /* 0x000fe200078e00ff */
[----:B------:R-:W-:Y:S02]  /*5590*/  SEL R7, R177, R22, !P3 ;  /* 0x00000016b1077207 */ /* 0x000fe40005800000 */
[----:B------:R-:W-:Y:S01]  /*55a0*/  SHF.R.U32.HI R26, RZ, R169, R26 ;  /* 0x000000a9ff1a7219 */ /* 0x000fe2000001161a */
[-C--:B------:R-:W-:Y:S04]  /*55b0*/  IMAD.HI.U32 R22, R3, R68.reuse, RZ ;  /* 0x0000004403167227 */ /* 0x080fe800078e00ff */
[----:B------:R-:W-:Y:S01]  /*55c0*/  IMAD.HI.U32 R24, R7, R68, RZ ;  /* 0x0000004407187227 */ /* 0x000fe200078e00ff */
[-C--:B------:R-:W-:Y:S02]  /*55d0*/  @P2 SHF.R.U32.HI R3, RZ, R69.reuse, R22 ;  /* 0x00000045ff032219 */ /* 0x080fe40000011616 */
[----:B------:R-:W-:Y:S02]  /*55e0*/  SHF.R.U32.HI R22, RZ, R174, R23 ;  /* 0x000000aeff167219 */ /* 0x000fe40000011617 */
[----:B------:R-:W-:Y:S01]  /*55f0*/  @P2 SHF.R.U32.HI R7, RZ, R69, R24 ;  /* 0x00000045ff072219 */ /* 0x000fe20000011618 */
[C---:B------:R-:W-:Y:S01]  /*5600*/  IMAD R2, R72.reuse, R3, RZ ;  /* 0x0000000348027224 */ /* 0x040fe200078e02ff */
[----:B------:R-:W-:Y:S02]  /*5610*/  SEL R5, R75, R22, !P0 ;  /* 0x000000164b057207 */ /* 0x000fe40004000000 */
[----:B------:R-:W-:Y:S01]  /*5620*/  SEL R3, R77, R26, !P3 ;  /* 0x0000001a4d037207 */ /* 0x000fe20005800000 */
[----:B------:R-:W-:Y:S01]  /*5630*/  IMAD R4, R72, R7, RZ ;  /* 0x0000000748047224 */ /* 0x000fe200078e02ff */
[C---:B------:R-:W-:Y:S01]  /*5640*/  ISETP.GE.AND P0, PT, R5.reuse, R2, PT ;  /* 0x000000020500720c */ /* 0x040fe20003f06270 */
[----:B------:R-:W-:Y:S03]  /*5650*/  IMAD.HI.U32 R6, R5, R68, RZ ;  /* 0x0000004405067227 */ /* 0x000fe600078e00ff */
[----:B------:R-:W-:Y:S01]  /*5660*/  ISETP.GE.OR P0, PT, R3, R4, P0 ;  /* 0x000000040300720c */ /* 0x000fe20000706670 */
[----:B------:R-:W-:Y:S01]  /*5670*/  IMAD.MOV R4, RZ, RZ, -R3 ;  /* 0x000000ffff047224 */ /* 0x000fe200078e0a03 */
[-C--:B------:R-:W-:Y:S03]  /*5680*/  SHF.R.U32.HI R6, RZ, R69.reuse, R6 ;  /* 0x00000045ff067219 */ /* 0x080fe60000011606 */
[----:B------:R-:W-:Y:S01]  /*5690*/  IMAD R77, R74, R4, R77 ;  /* 0x000000044a4d7224 */ /* 0x000fe200078e024d */
[----:B------:R-:W-:Y:S05]  /*56a0*/  SEL R15, R5, R6, !P2 ;  /* 0x00000006050f7207 */ /* 0x000fea0005000000 */
[----:B------:R-:W-:Y:S02]  /*56b0*/  IMAD.MOV R6, RZ, RZ, -R15 ;  /* 0x000000ffff067224 */ /* 0x000fe400078e0a0f */
[C---:B------:R-:W-:Y:S04]  /*56c0*/  @!P0 IMAD.HI.U32 R2, R3.reuse, R68, RZ ;  /* 0x0000004403028227 */ /* 0x040fe800078e00ff */
[----:B------:R-:W-:Y:S01]  /*56d0*/  IMAD R6, R72, R6, R5 ;  /* 0x0000000648067224 */ /* 0x000fe200078e0205 */
[----:B------:R-:W-:Y:S04]  /*56e0*/  @!P0 SHF.R.U32.HI R2, RZ, R69, R2 ;  /* 0x00000045ff028219 */ /* 0x000fe80000011602 */
[----:B------:R-:W-:Y:S02]  /*56f0*/  @!P0 SEL R0, R3, R2, !P2 ;  /* 0x0000000203008207 */ /* 0x000fe40005000000 */
[----:B------:R-:W-:Y:S02]  /*5700*/  IADD3 R2, PT, PT, -R5, RZ, RZ ;  /* 0x000000ff05027210 */ /* 0x000fe40007ffe1ff */
[----:B------:R-:W-:Y:S01]  /*5710*/  @!P0 IADD3 R8, PT, PT, R15, -R0, RZ ;  /* 0x800000000f088210 */ /* 0x000fe20007ffe0ff */
[----:B------:R-:W-:Y:S02]  /*5720*/  @!P0 IMAD R0, R7, R6, R0 ;  /* 0x0000000607008224 */ /* 0x000fe400078e0200 */
[----:B------:R-:W-:Y:S02]  /*5730*/  IMAD R75, R70, R2, R75 ;  /* 0x00000002464b7224 */ /* 0x000fe400078e024b */
[----:B------:R-:W-:Y:S02]  /*5740*/  @!P0 IMAD R5, R8, R72, R3 ;  /* 0x0000004808058224 */ /* 0x000fe400078e0203 */
[----:B------:R-:W-:Y:S04]  /*5750*/  @!P0 IMAD.MOV.U32 R3, RZ, RZ, R0 ;  /* 0x000000ffff038224 */ /* 0x000fe800078e0000 */
[----:B------:R-:W-:Y:S02]  /*5760*/  IMAD R77, R3, R74, R77 ;  /* 0x0000004a034d7224 */ /* 0x000fe400078e024d */
[----:B------:R-:W-:Y:S07]  /*5770*/  IMAD R75, R5, R70, R75 ;  /* 0x00000046054b7224 */ /* 0x000fee00078e024b */
.L_x_101:
[----:B-1----:R-:W-:Y:S01]  /*5780*/  @!P1 ISETP.NE.AND P0, PT, R10, 0x1, PT ;  /* 0x000000010a00980c */ /* 0x002fe20003f05270 */
[----:B------:R-:W-:Y:S01]  /*5790*/  @!P1 IMAD.HI.U32 R0, R77, R12, RZ ;  /* 0x0000000c4d009227 */ /* 0x000fe200078e00ff */
[----:B------:R-:W-:Y:S01]  /*57a0*/  @!P1 ISETP.NE.AND P2, PT, R9, 0x1, PT ;  /* 0x000000010900980c */ /* 0x000fe20003f45270 */
[----:B------:R-:W-:Y:S01]  /*57b0*/  ULOP3.LUT UP0, URZ, UR48, 0x1b0, URZ, 0xc0, !UPT ;  /* 0x000001b030ff7892 */ /* 0x000fe2000f80c0ff */
[----:B------:R-:W-:Y:S01]  /*57c0*/  R2UR UR42, R21 ;  /* 0x00000000152a72ca */ /* 0x000fe200000e0000 */
[----:B------:R-:W-:Y:S01]  /*57d0*/  @!P1 IMAD.HI.U32 R3, R75, R11, RZ ;  /* 0x0000000b4b039227 */ /* 0x000fe200078e00ff */
[----:B------:R-:W-:Y:S02]  /*57e0*/  @!P1 SHF.R.U32.HI R0, RZ, R13, R0 ;  /* 0x0000000dff009219 */ /* 0x000fe40000011600 */
[----:B------:R-:W-:Y:S01]  /*57f0*/  R2UR UR41, R20 ;  /* 0x00000000142972ca */ /* 0x000fe200000e0000 */
[----:B------:R-:W-:Y:S01]  /*5800*/  VIADD R192, R192, 0x1 ;  /* 0x00000001c0c07836 */ /* 0x000fe20000000000 */
[----:B------:R-:W-:Y:S02]  /*5810*/  @!P1 SHF.R.U32.HI R2, RZ, R14, R3 ;  /* 0x0000000eff029219 */ /* 0x000fe40000011603 */
[----:B------:R-:W-:Y:S02]  /*5820*/  @!P1 SEL R3, R77, R0, !P2 ;  /* 0x000000004d039207 */ /* 0x000fe40005000000 */
[----:B------:R-:W-:Y:S02]  /*5830*/  @!P1 SEL R2, R75, R2, !P0 ;  /* 0x000000024b029207 */ /* 0x000fe40004000000 */
[----:B------:R-:W-:Y:S01]  /*5840*/  @P4 SHF.R.U32.HI R179, RZ, 0x10, R17 ;  /* 0x00000010ffb34819 */ /* 0x000fe20000011611 */
[----:B------:R-:W-:Y:S02]  /*5850*/  USHF.L.U32 UR42, UR42, 0x7, URZ ;  /* 0x000000072a2a7899 */ /* 0x000fe400080006ff */
[----:B------:R-:W-:Y:S02]  /*5860*/  @!P1 IMAD.IADD R0, R2, 0x1, -R3 ;  /* 0x0000000102009824 */ /* 0x000fe400078e0a03 */
[----:B------:R-:W-:Y:S01]  /*5870*/  @!P1 IMAD.IADD R2, R3, 0x1, -R2 ;  /* 0x0000000103029824 */ /* 0x000fe200078e0a02 */
[----:B------:R-:W-:Y:S01]  /*5880*/  USHF.L.U32 UR41, UR41, 0x8, URZ ;  /* 0x0000000829297899 */ /* 0x000fe200080006ff */
[----:B------:R-:W-:Y:S02]  /*5890*/  @!P1 IMAD R77, R0, R9, R77 ;  /* 0x00000009004d9224 */ /* 0x000fe400078e024d */
[----:B------:R-:W-:Y:S01]  /*58a0*/  @!P1 IMAD R75, R2, R10, R75 ;  /* 0x0000000a024b9224 */ /* 0x000fe200078e024b */
[----:B------:R-:W-:Y:S08]  /*58b0*/  BRA.U !UP0, `(.L_x_102) ;  /* 0x0000000108407547 */ /* 0x000ff0000b800000 */
[----:B------:R-:W1:Y:S01]  /*58c0*/  LDCU.64 UR8, c[0x4][0x88] ;  /* 0x01001100ff0877ac */ /* 0x000e620008000a00 */
[----:B------:R-:W-:Y:S01]  /*58d0*/  MOV R3, 0x0 ;  /* 0x0000000000037802 */ /* 0x000fe20000000f00 */
[----:B------:R-:W-:Y:S02]  /*58e0*/  HFMA2 R12, -RZ, RZ, 0, 5.9604644775390625e-08 ;  /* 0x00000001ff0c7431 */ /* 0x000fe400000001ff */
[----:B------:R-:W-:Y:S02]  /*58f0*/  IMAD.MOV.U32 R8, RZ, RZ, 0x70 ;  /* 0x00000070ff087424 */ /* 0x000fe400078e00ff */
[----:B------:R-:W-:Y:S01]  /*5900*/  IMAD.MOV.U32 R13, RZ, RZ, RZ ;  /* 0x000000ffff0d7224 */ /* 0x000fe200078e00ff */
[----:B------:R-:W2:Y:S01]  /*5910*/  LDCU.64 UR6, c[0x4][0x90] ;  /* 0x01001200ff0677ac */ /* 0x000ea20008000a00 */
[----:B------:R-:W3:Y:S01]  /*5920*/  LDC.64 R2, c[0x4][R3] ;  /* 0x0100000003027b82 */ /* 0x000ee20000000a00 */
[----:B------:R-:W4:Y:S01]  /*5930*/  LDCU.64 UR4, c[0x4][0x8] ;  /* 0x01000100ff0477ac */ /* 0x000f220008000a00 */
[----:B-1----:R-:W-:Y:S01]  /*5940*/  MOV R5, UR9 ;  /* 0x0000000900057c02 */ /* 0x002fe20008000f00 */
[----:B------:R-:W-:Y:S01]  /*5950*/  IMAD.U32 R4, RZ, RZ, UR8 ;  /* 0x00000008ff047e24 */ /* 0x000fe2000f8e00ff */
[----:B--2---:R-:W-:Y:S01]  /*5960*/  MOV R7, UR7 ;  /* 0x0000000700077c02 */ /* 0x004fe20008000f00 */
[----:B------:R-:W-:Y:S01]  /*5970*/  IMAD.U32 R6, RZ, RZ, UR6 ;  /* 0x00000006ff067e24 */ /* 0x000fe2000f8e00ff */
[----:B----4-:R-:W-:Y:S01]  /*5980*/  MOV R11, UR5 ;  /* 0x00000005000b7c02 */ /* 0x010fe20008000f00 */
[----:B------:R-:W-:Y:S02]  /*5990*/  IMAD.U32 R10, RZ, RZ, UR4 ;  /* 0x00000004ff0a7e24 */ /* 0x000fe4000f8e00ff */
[----:B------:R-:W-:Y:S07]  /*59a0*/  LEPC R20, `(.L_x_102) ;  /* 0x000000001014794e */ /* 0x000fee0000000000 */
[----:B---3-5:R-:W-:Y:S05]  /*59b0*/  CALL.ABS.NOINC R2 ;  /* 0x0000000002007343 */ /* 0x028fea0003c00000 */
.L_x_102:
[----:B------:R-:W-:Y:S01]  /*59c0*/  LOP3.LUT P0, RZ, R188, 0x1b0, RZ, 0xc0, !PT ;  /* 0x000001b0bcff7812 */ /* 0x000fe2000780c0ff */
[----:B------:R-:W-:Y:S11]  /*59d0*/  BSSY.RECONVERGENT B6, `(.L_x_103) ;  /* 0x0000013000067945 */ /* 0x000ff60003800200 */
[----:B------:R-:W-:Y:S01]  /*59e0*/  @!UPT UIADD3 URZ, UPT, UPT, URZ, URZ, URZ ;  /* 0x000000fffffff290 */ /* 0x000fe2000fffe0ff */
[----:B------:R-:W-:Y:S05]  /*59f0*/  @!P0 BRA `(.L_x_104) ;  /* 0x0000000000408947 */ /* 0x000fea0003800000 */
        /* <DEDUP_REMOVED lines=16> */
.L_x_104:
[----:B------:R-:W-:Y:S05]  /*5b00*/  BSYNC.RECONVERGENT B6 ;  /* 0x0000000000067941 */ /* 0x000fea0003800200 */
.L_x_103:
[----:B------:R-:W-:Y:S01]  /*5b10*/  ISETP.NE.U32.AND P4, PT, R166, RZ, PT ;  /* 0x000000ffa600720c */ /* 0x000fe20003f85070 */
[----:B------:R-:W-:Y:S01]  /*5b20*/  UISETP.NE.AND UP2, UPT, UR50, URZ, UPT ;  /* 0x000000ff3200728c */ /* 0x000fe2000bf45270 */
[----:B------:R-:W-:Y:S01]  /*5b30*/  ISETP.NE.U32.AND P2, PT, RZ, UR38, PT ;  /* 0x00000026ff007c0c */ /* 0x000fe2000bf45070 */
[----:B------:R-:W-:Y:S01]  /*5b40*/  UISETP.NE.U32.AND UP1, UPT, UR44, URZ, UPT ;  /* 0x000000ff2c00728c */ /* 0x000fe2000bf25070 */
[----:B------:R-:W-:Y:S01]  /*5b50*/  ISETP.NE.AND.EX P4, PT, R167, RZ, PT, P4 ;  /* 0x000000ffa700720c */ /* 0x000fe20003f85340 */
[----:B------:R-:W-:Y:S01]  /*5b60*/  UPLOP3.LUT UP0, UPT, UPT, UPT, UPT, 0x40, 0x4 ;  /* 0x000000000004789c */ /* 0x000fe20003f0e870 */
[----:B------:R-:W-:Y:S01]  /*5b70*/  ISETP.NE.AND.EX P2, PT, RZ, UR39, PT, P2 ;  /* 0x00000027ff007c0c */ /* 0x000fe2000bf45320 */
[----:B------:R-:W-:Y:S01]  /*5b80*/  UISETP.NE.AND.EX UP1, UPT, UR45, URZ, UPT, UP1 ;  /* 0x000000ff2d00728c */ /* 0x000fe2000bf25310 */
[----:B------:R-:W-:Y:S04]  /*5b90*/  PLOP3.LUT P1, PT, PT, PT, UP2, 0x80, 0x8 ;  /* 0x000000000008781c */ /* 0x000fe80003f2f028 */
[----:B------:R-:W-:Y:S06]  /*5ba0*/  @UP2 UPLOP3.LUT UP0, UPT, UPT, UPT, UP1, 0x80, 0x8 ;  /* 0x000000000008289c */ /* 0x000fec0003f0f010 */
[----:B------:R-:W-:Y:S01]  /*5bb0*/  PLOP3.LUT P0, PT, PT, PT, UP0, 0x80, 0x8 ;  /* 0x000000000008781c */ /* 0x000fe20003f0f008 */
[----:B------:R-:W-:Y:S01]  /*5bc0*/  @!UPT UIADD3 URZ, UPT, UPT, URZ, URZ, URZ ;  /* 0x000000fffffff290 */ /* 0x000fe2000fffe0ff */
[----:B------:R-:W-:Y:S11]  /*5bd0*/  BRA.U !UP1, `(.L_x_105) ;  /* 0x0000000109387547 */ /* 0x000ff6000b800000 */
[----:B------:R-:W-:Y:S01]  /*5be0*/  UISETP.NE.U32.AND UP0, UPT, UR38, URZ, UPT ;  /* 0x000000ff2600728c */ /* 0x000fe2000bf05070 */
[----:B------:R-:W-:Y:S02]  /*5bf0*/  HFMA2 R0, -RZ, RZ, 0, 5.9604644775390625e-08 ;  /* 0x00000001ff007431 */ /* 0x000fe400000001ff */
[----:B------:R-:W-:Y:S01]  /*5c00*/  IMAD.MOV.U32 R171, RZ, RZ, 0x1 ;  /* 0x00000001ffab7424 */ /* 0x000fe200078e00ff */
[----:B------:R-:W-:Y:S06]  /*5c10*/  UISETP.NE.AND.EX UP0, UPT, UR39, URZ, UPT, UP0 ;  /* 0x000000ff2700728c */ /* 0x000fec000bf05300 */
[----:B------:R-:W-:Y:S05]  /*5c20*/  PLOP3.LUT P3, PT, PT, PT, UP0, 0x80, 0x8 ;  /* 0x000000000008781c */ /* 0x000fea0003f6f008 */
[----:B------:R-:W1:Y:S01]  /*5c30*/  @UP0 LDCU.64 UR6, c[0x0][0x888] ;  /* 0x00011100ff0607ac */ /* 0x000e620008000a00 */
[----:B------:R-:W-:Y:S07]  /*5c40*/  @UP0 UIMAD UR4, UR36, UR44, URZ ;  /* 0x0000002c240402a4 */ /* 0x000fee000f8e02ff */
[----:B------:R-:W-:Y:S01]  /*5c50*/  @!P3 PRMT R171, R0, 0x7610, R171 ;  /* 0x0000761000abb816 */ /* 0x000fe200000000ab */
[----:B-1----:R-:W-:Y:S03]  /*5c60*/  @UP0 UIMAD.WIDE UR6, UR4, 0x4, UR6 ;  /* 0x00000004040608a5 */ /* 0x002fe6000f8e0206 */
[----:B------:R-:W1:Y:S03]  /*5c70*/  @!UP0 LDCU UR4, c[0x0][0x880] ;  /* 0x00011000ff0487ac */ /* 0x000e660008000800 */
[----:B------:R-:W-:Y:S01]  /*5c80*/  IMAD.U32 R2, RZ, RZ, UR6 ;  /* 0x00000006ff027e24 */ /* 0x000fe2000f8e00ff */
[----:B------:R-:W-:Y:S05]  /*5c90*/  MOV R3, UR7 ;  /* 0x0000000700037c02 */ /* 0x000fea0008000f00 */
[----:B-----5:R2:W5:Y:S02]  /*5ca0*/  @P3 LDG.E R81, desc[UR46][R2.64] ;  /* 0x0000002e02513981 */ /* 0x020564000c1e1900 */
[----:B-12---:R-:W-:Y:S02]  /*5cb0*/  @!P3 IMAD.U32 R81, RZ, RZ, UR4 ;  /* 0x00000004ff51be24 */ /* 0x006fe4000f8e00ff */
.L_x_105:
[----:B------:R-:W-:Y:S05]  /*5cc0*/  @!P4 BRA `(.L_x_106) ;  /* 0x000000000020c947 */ /* 0x000fea0003800000 */
[----:B------:R-:W-:Y:S04]  /*5cd0*/  ISETP.NE.U32.AND P3, PT, R164, RZ, PT ;  /* 0x000000ffa400720c */ /* 0x000fe80003f65070 */
[----:B------:R-:W-:Y:S11]  /*5ce0*/  ISETP.NE.AND.EX P3, PT, R165, RZ, PT, P3 ;  /* 0x000000ffa500720c */ /* 0x000ff60003f65330 */
[----:B------:R-:W-:Y:S02]  /*5cf0*/  @!UPT UIADD3 URZ, UPT, UPT, URZ, URZ, URZ ;  /* 0x000000fffffff290 */ /* 0x000fe4000fffe0ff */
[----:B------:R-:W1:Y:S01]  /*5d00*/  @P3 LDC.64 R2, c[0x0][0x8a8] ;  /* 0x00022a00ff023b82 */ /* 0x000e620000000a00 */
[----:B------:R-:W-:Y:S04]  /*5d10*/  @P3 IMAD R0, R166, UR36, RZ ;  /* 0x00000024a6003c24 */ /* 0x000fe8000f8e02ff */
[----:B-1----:R-:W-:Y:S05]  /*5d20*/  @P3 IMAD.WIDE R2, R0, 0x4, R2 ;  /* 0x0000000400023825 */ /* 0x002fea00078e0202 */
[----:B-----5:R1:W5:Y:S02]  /*5d30*/  @P3 LDG.E R78, desc[UR46][R2.64] ;  /* 0x0000002e024e3981 */ /* 0x020364000c1e1900 */
[----:B-1----:R-:W2:Y:S02]  /*5d40*/  @!P3 LDC R78, c[0x0][0x8a0] ;  /* 0x00022800ff4ebb82 */ /* 0x002ea40000000800 */
.L_x_106:
[----:B-----5:R-:W-:Y:S01]  /*5d50*/  FSETP.NEU.AND P4, PT, R81, RZ, PT ;  /* 0x000000ff5100720b */ /* 0x020fe20003f8d000 */
[----:B------:R-:W-:Y:S01]  /*5d60*/  BSSY B1, `(.L_x_107) ;  /* 0x0000047000017945 */ /* 0x000fe20003800000 */
[----:B------:R-:W-:Y:S01]  /*5d70*/  SEL R5, RZ, 0xffffffff, P2 ;  /* 0xffffffffff057807 */ /* 0x000fe20001000000 */
[----:B------:R-:W-:Y:S01]  /*5d80*/  IMAD.MOV.U32 R196, RZ, RZ, 0x1 ;  /* 0x00000001ffc47424 */ /* 0x000fe200078e00ff */
[----:B------:R-:W-:Y:S01]  /*5d90*/  LOP3.LUT P3, RZ, R171, 0xff, RZ, 0xc0, !PT ;  /* 0x000000ffabff7812 */ /* 0x000fe2000786c0ff */
[C---:B------:R-:W-:Y:S01]  /*5da0*/  IMAD R80, R76.reuse, 0x100, R79 ;  /* 0x000001004c507824 */ /* 0x040fe200078e024f */
[----:B------:R-:W-:Y:S02]  /*5db0*/  @P1 SEL R0, RZ, 0xffffffff, P4 ;  /* 0xffffffffff001807 */ /* 0x000fe40002000000 */
[----:B------:R-:W-:Y:S02]  /*5dc0*/  CS2R R162, SRZ ;  /* 0x0000000000a27805 */ /* 0x000fe4000001ff00 */
[----:B------:R-:W-:Y:S02]  /*5dd0*/  LEA R3, R181, UR49, 0x3 ;  /* 0x00000031b5037c11 */ /* 0x000fe4000f8e18ff */
[----:B------:R-:W-:Y:S02]  /*5de0*/  CS2R R160, SRZ ;  /* 0x0000000000a07805 */ /* 0x000fe4000001ff00 */
[----:B------:R-:W-:Y:S02]  /*5df0*/  @P0 SEL R0, R5, R0, !P3 ;  /* 0x0000000005000207 */ /* 0x000fe40005800000 */
[----:B------:R-:W-:Y:S02]  /*5e00*/  CS2R R158, SRZ ;  /* 0x00000000009e7805 */ /* 0x000fe4000001ff00 */
[----:B------:R-:W-:Y:S02]  /*5e10*/  LEA R191, R76, UR49, 0x3 ;  /* 0x000000314cbf7c11 */ /* 0x000fe4000f8e18ff */
[----:B------:R-:W-:Y:S02]  /*5e20*/  CS2R R156, SRZ ;  /* 0x00000000009c7805 */ /* 0x000fe4000001ff00 */
[----:B------:R-:W-:Y:S02]  /*5e30*/  @P1 LOP3.LUT R0, R0, 0x1, RZ, 0xc0, !PT ;  /* 0x0000000100001812 */ /* 0x000fe400078ec0ff */
[----:B------:R-:W-:Y:S02]  /*5e40*/  CS2R R154, SRZ ;  /* 0x00000000009a7805 */ /* 0x000fe4000001ff00 */
[----:B------:R-:W-:Y:S02]  /*5e50*/  SHF.L.U32 R2, R183, 0x1f, RZ ;  /* 0x0000001fb7027819 */ /* 0x000fe400000006ff */
[----:B------:R-:W-:Y:S02]  /*5e60*/  CS2R R152, SRZ ;  /* 0x0000000000987805 */ /* 0x000fe4000001ff00 */
[----:B------:R-:W-:Y:S02]  /*5e70*/  ISETP.NE.U32.OR P6, PT, R0, 0x1, !P1 ;  /* 0x000000010000780c */ /* 0x000fe40004fc5470 */
[----:B------:R-:W-:Y:S02]  /*5e80*/  CS2R R150, SRZ ;  /* 0x0000000000967805 */ /* 0x000fe4000001ff00 */
[----:B------:R-:W-:Y:S02]  /*5e90*/  PLOP3.LUT P2, PT, PT, PT, UP1, 0x80, 0x8 ;  /* 0x000000000008781c */ /* 0x000fe40003f4f018 */
[----:B------:R-:W-:Y:S02]  /*5ea0*/  CS2R R148, SRZ ;  /* 0x0000000000947805 */ /* 0x000fe4000001ff00 */
[----:B------:R-:W-:Y:S02]  /*5eb0*/  SEL R0, RZ, 0xffffffff, P4 ;  /* 0xffffffffff007807 */ /* 0x000fe40002000000 */
[----:B------:R-:W-:Y:S03]  /*5ec0*/  P2R R204, PR, RZ, 0x40 ;  /* 0x00000040ffcc7803 */ /* 0x000fe60000000000 */
[----:B------:R-:W-:Y:S04]  /*5ed0*/  @P6 SHF.L.U32 R4, R180, 0x1f, RZ ;  /* 0x0000001fb4046819 */ /* 0x000fe800000006ff */
[----:B------:R-:W-:Y:S01]  /*5ee0*/  @P2 SEL R0, R5, R0, !P3 ;  /* 0x0000000005002207 */ /* 0x000fe20005800000 */
[----:B------:R-:W1:Y:S03]  /*5ef0*/  @P6 SYNCS.PHASECHK.TRANS64.TRYWAIT P1, [R3+URZ+0x50], R4 ;  /* 0x00005004030065a7 */ /* 0x000e6600080211ff */
[----:B------:R-:W-:Y:S04]  /*5f00*/  LOP3.LUT R0, R0, 0x1, RZ, 0xc0, !PT ;  /* 0x0000000100007812 */ /* 0x000fe800078ec0ff */
[----:B------:R-:W-:Y:S04]  /*5f10*/  ISETP.NE.U32.AND P5, PT, R0, 0x1, PT ;  /* 0x000000010000780c */ /* 0x000fe80003fa5070 */
[----:B------:R-:W-:Y:S01]  /*5f20*/  P2R R197, PR, RZ, 0x20 ;  /* 0x00000020ffc57803 */ /* 0x000fe20000000000 */
[----:B------:R3:W4:Y:S01]  /*5f30*/  SYNCS.PHASECHK.TRANS64.TRYWAIT P0, [R191+URZ+0xc0], R2 ;  /* 0x0000c002bf0075a7 */ /* 0x00072200080011ff */
[----:B-1----:R-:W-:Y:S01]  /*5f40*/  @P6 SEL R196, RZ, 0x1, !P1 ;  /* 0x00000001ffc46807 */ /* 0x002fe20004800000 */
[----:B---3--:R-:W-:Y:S06]  /*5f50*/  @!P6 BRA `(.L_x_108) ;  /* 0x00000000009ce947 */ /* 0x008fec0003800000 */
[----:B------:R-:W-:Y:S01]  /*5f60*/  @P5 IMAD R6, R181, 0x2000, R186 ;  /* 0x00002000b5065824 */ /* 0x000fe200078e02ba */
[----:B------:R-:W-:Y:S01]  /*5f70*/  ISETP.NE.AND P1, PT, R196, RZ, PT ;  /* 0x000000ffc400720c */ /* 0x000fe20003f25270 */
[----:B------:R-:W-:Y:S01]  /*5f80*/  BSSY B0, `(.L_x_109) ;  /* 0x0000010000007945 */ /* 0x000fe20003800000 */
[----:B------:R-:W-:Y:S01]  /*5f90*/  CS2R R150, SRZ ;  /* 0x0000000000967805 */ /* 0x000fe2000001ff00 */
[--C-:B------:R-:W-:Y:S01]  /*5fa0*/  @P5 IMAD R7, R187, -0x10, R6.reuse ;  /* 0xfffffff0bb075824 */ /* 0x100fe200078e0206 */
[----:B------:R-:W-:Y:S01]  /*5fb0*/  CS2R R148, SRZ ;  /* 0x0000000000947805 */ /* 0x000fe2000001ff00 */
[----:B------:R-:W-:Y:S01]  /*5fc0*/  @P5 IMAD R5, R185, -0x10, R6 ;  /* 0xfffffff0b9055824 */ /* 0x000fe200078e0206 */
[----:B------:R-:W-:Y:S01]  /*5fd0*/  CS2R R158, SRZ ;  /* 0x00000000009e7805 */ /* 0x000fe2000001ff00 */
[----:B------:R-:W-:Y:S01]  /*5fe0*/  @P5 IMAD R4, R184, 0x10, R7 ;  /* 0x00000010b8045824 */ /* 0x000fe200078e0207 */
[----:B------:R-:W-:Y:S02]  /*5ff0*/  CS2R R156, SRZ ;  /* 0x00000000009c7805 */ /* 0x000fe4000001ff00 */
[----:B------:R-:W-:Y:S02]  /*6000*/  CS2R R154, SRZ ;  /* 0x00000000009a7805 */ /* 0x000fe4000001ff00 */
[----:B------:R-:W-:Y:S02]  /*6010*/  CS2R R152, SRZ ;  /* 0x0000000000987805 */ /* 0x000fe4000001ff00 */
[----:B------:R-:W-:Y:S02]  /*6020*/  CS2R R162, SRZ ;  /* 0x0000000000a27805 */ /* 0x000fe4000001ff00 */
[----:B------:R-:W-:Y:S01]  /*6030*/  CS2R R160, SRZ ;  /* 0x0000000000a07805 */ /* 0x000fe2000001ff00 */
[----:B------:R-:W-:Y:S06]  /*6040*/  @P1 BRA `(.L_x_110) ;  /* 0x00000000000c1947 */ /* 0x000fec0003800000 */
[----:B------:R-:W-:Y:S04]  /*6050*/  SHF.L.U32 R0, R180, 0x1f, RZ ;  /* 0x0000001fb4007819 */ /* 0x000fe800000006ff */
[----:B------:R-:W1:Y:S02]  /*6060*/  SYNCS.PHASECHK.TRANS64.TRYWAIT P1, [R3+URZ+0x50], R0 ;  /* 0x00005000030075a7 */ /* 0x000e6400080211ff */
[----:B-1----:R-:W-:Y:S05]  /*6070*/  @!P1 BRA `(.L_x_111) ;  /* 0x0000006000989947 */ /* 0x002fea0003800000 */
.L_x_110:
[----:B------:R-:W-:Y:S05]  /*6080*/  BSYNC B0 ;  /* 0x0000000000007941 */ /* 0x000fea0003800000 */
.L_x_109:
[----:B------:R-:W-:Y:S01]  /*6090*/  ISETP.NE.AND P1, PT, R197, RZ, PT ;  /* 0x000000ffc500720c */ /* 0x000fe20003f25270 */
[----:B-1----:R-:W-:Y:S02]  /*60a0*/  VIADD R3, R3, 0x70 ;  /* 0x0000007003037836 */ /* 0x002fe40000000000 */
[----:B------:R-:W-:Y:S02]  /*60b0*/  IMAD.U32 R0, RZ, RZ, UR37 ;  /* 0x00000025ff007e24 */ /* 0x000fe4000f8e00ff */
[----:B------:R-:W-:Y:S03]  /*60c0*/  VIADD R181, R181, 0x1 ;  /* 0x00000001b5b57836 */ /* 0x000fe60000000000 */
[----:B------:R-:W-:Y:S05]  /*60d0*/  PRMT R0, R0, 0x654, R3 ;  /* 0x0000065400007816 */ /* 0x000fea0000000003 */
[----:B------:R1:W3:Y:S04]  /*60e0*/  @P1 LDS.128 R148, [R6] ;  /* 0x0000000006941984 */ /* 0x0002e80000000c00 */
[----:B------:R1:W1:Y:S04]  /*60f0*/  @P1 LDS.128 R156, [R5+0x20] ;  /* 0x00002000059c1984 */ /* 0x0002680000000c00 */
[----:B------:R1:W1:Y:S04]  /*6100*/  @P1 LDS.128 R152, [R7+0x10] ;  /* 0x0000100007981984 */ /* 0x0002680000000c00 */
[----:B------:R1:W1:Y:S01]  /*6110*/  @P1 LDS.128 R160, [R4+0x10] ;  /* 0x0000100004a01984 */ /* 0x0002620000000c00 */
[C---:B------:R-:W-:Y:S01]  /*6120*/  ISETP.NE.AND P1, PT, R181.reuse, 0x4, PT ;  /* 0x00000004b500780c */ /* 0x040fe20003f25270 */
[----:B------:R-:W-:Y:S01]  /*6130*/  @!PT LDS RZ, [RZ] ;  /* 0x00000000fffff984 */ /* 0x000fe20000000800 */
[----:B------:R-:W-:Y:S01]  /*6140*/  @!PT LDS RZ, [RZ] ;  /* 0x00000000fffff984 */ /* 0x000fe20000000800 */
[----:B------:R-:W-:Y:S01]  /*6150*/  @!PT LDS RZ, [RZ] ;  /* 0x00000000fffff984 */ /* 0x000fe20000000800 */
[----:B------:R-:W-:Y:S01]  /*6160*/  @!PT LDS RZ, [RZ] ;  /* 0x00000000fffff984 */ /* 0x000fe20000000800 */
[----:B------:R5:W-:Y:S06]  /*6170*/  MEMBAR.ALL.CTA ;  /* 0x0000000000007992 */ /* 0x000bec0000008000 */
[----:B-----5:R-:W5:Y:S01]  /*6180*/  FENCE.VIEW.ASYNC.S ;  /* 0x00000000000073c6 */ /* 0x020f620000000000 */
[----:B------:R-:W-:Y:S02]  /*6190*/  SEL R3, RZ, 0x1, P1 ;  /* 0x00000001ff037807 */ /* 0x000fe40000800000 */
[----:B------:R-:W-:Y:S02]  /*61a0*/  SEL R181, R181, RZ, P1 ;  /* 0x000000ffb5b57207 */ /* 0x000fe40000800000 */
[----:B------:R-:W-:Y:S01]  /*61b0*/  LOP3.LUT R180, R180, R3, RZ, 0x3c, !PT ;  /* 0x00000003b4b47212 */ /* 0x000fe200078e3cff */
[----:B-----5:R1:W-:Y:S06]  /*61c0*/  SYNCS.ARRIVE.TRANS64.RED.A1T0 RZ, [R0+URZ], RZ ;  /* 0x000000ff00ff79a7 */ /* 0x0203ec00081004ff */
.L_x_108:
[----:B------:R-:W-:Y:S05]  /*61d0*/  BSYNC B1 ;  /* 0x0000000000017941 */ /* 0x000fea0003800000 */
.L_x_107:
[----:B-1----:R-:W-:Y:S04]  /*61e0*/  SHF.R.U32.HI R0, RZ, 0x15, R80 ;  /* 0x00000015ff007819 */ /* 0x002fe80000011650 */
[----:B------:R-:W-:Y:S01]  /*61f0*/  LOP3.LUT P1, RZ, R0, 0x3, R173, 0x48, !PT ;  /* 0x0000000300ff7812 */ /* 0x000fe200078248ad */
[----:B------:R-:W-:Y:S01]  /*6200*/  @!UPT UIADD3 URZ, UPT, UPT, URZ, URZ, URZ ;  /* 0x000000fffffff290 */ /* 0x000fe2000fffe0ff */
[----:B----4-:R-:W-:Y:S11]  /*6210*/  @P0 BRA `(.L_x_112) ;  /* 0x0000000000080947 */ /* 0x010ff60003800000 */
[----:B------:R-:W1:Y:S02]  /*6220*/  SYNCS.PHASECHK.TRANS64.TRYWAIT P0, [R191+URZ+0xc0], R2 ;  /* 0x0000c002bf0075a7 */ /* 0x000e6400080011ff */
[----:B-1----:R-:W-:Y:S05]  /*6230*/  @!P0 BRA `(.L_x_113) ;  /* 0x00000060003c8947 */ /* 0x002fea0003800000 */
.L_x_112:
[----:B------:R-:W-:Y:S04]  /*6240*/  BSSY.RECONVERGENT B6, `(.L_x_114) ;  /* 0x0000012000067945 */ /* 0x000fe80003800200 */
[----:B------:R-:W-:Y:S05]  /*6250*/  @!P1 BRA `(.L_x_115) ;  /* 0x0000000000409947 */ /* 0x000fea0003800000 */
[----:B------:R-:W4:Y:S01]  /*6260*/  LDCU.64 UR8, c[0x4][0x78] ;  /* 0x01000f00ff0877ac */ /* 0x000f220008000a00 */
[----:B------:R-:W-:Y:S01]  /*6270*/  MOV R3, 0x0 ;  /* 0x0000000000037802 */ /* 0x000fe20000000f00 */
[----:B------:R-:W-:Y:S02]  /*6280*/  HFMA2 R12, -RZ, RZ, 0, 5.9604644775390625e-08 ;  /* 0x00000001ff0c7431 */ /* 0x000fe400000001ff */
[----:B------:R-:W-:Y:S02]  /*6290*/  IMAD.MOV.U32 R8, RZ, RZ, 0x192 ;  /* 0x00000192ff087424 */ /* 0x000fe400078e00ff */
[----:B------:R-:W-:Y:S01]  /*62a0*/  IMAD.MOV.U32 R13, RZ, RZ, RZ ;  /* 0x000000ffff0d7224 */ /* 0x000fe200078e00ff */
[----:B------:R-:W5:Y:S01]  /*62b0*/  LDCU.64 UR6, c[0x4][0x80] ;  /* 0x01001000ff0677ac */ /* 0x000f620008000a00 */
[----:B-1----:R-:W1:Y:S01]  /*62c0*/  LDC.64 R2, c[0x4][R3] ;  /* 0x0100000003027b82 */ /* 0x002e620000000a00 */
[----:B------:R-:W2:Y:S01]  /*62d0*/  LDCU.64 UR4, c[0x4][0x18] ;  /* 0x01000300ff0477ac */ /* 0x000ea20008000a00 */
[----:B----4-:R-:W-:Y:S01]  /*62e0*/  MOV R5, UR9 ;  /* 0x0000000900057c02 */ /* 0x010fe20008000f00 */
[----:B------:R-:W-:Y:S01]  /*62f0*/  IMAD.U32 R4, RZ, RZ, UR8 ;  /* 0x00000008ff047e24 */ /* 0x000fe2000f8e00ff */
[----:B-----5:R-:W-:Y:S01]  /*6300*/  MOV R7, UR7 ;  /* 0x0000000700077c02 */ /* 0x020fe20008000f00 */
[----:B------:R-:W-:Y:S01]  /*6310*/  IMAD.U32 R6, RZ, RZ, UR6 ;  /* 0x00000006ff067e24 */ /* 0x000fe2000f8e00ff */
[----:B--2---:R-:W-:Y:S01]  /*6320*/  MOV R11, UR5 ;  /* 0x00000005000b7c02 */ /* 0x004fe20008000f00 */
[----:B------:R-:W-:Y:S02]  /*6330*/  IMAD.U32 R10, RZ, RZ, UR4 ;  /* 0x00000004ff0a7e24 */ /* 0x000fe4000f8e00ff */
[----:B------:R-:W-:Y:S07]  /*6340*/  LEPC R20, `(.L_x_115) ;  /* 0x000000001014794e */ /* 0x000fee0000000000 */
[----:B-1-3--:R-:W-:Y:S05]  /*6350*/  CALL.ABS.NOINC R2 ;  /* 0x0000000002007343 */ /* 0x00afea0003c00000 */
.L_x_115:
[----:B------:R-:W-:Y:S05]  /*6360*/  BSYNC.RECONVERGENT B6 ;  /* 0x0000000000067941 */ /* 0x000fea0003800200 */
.L_x_114:
[-C--:B---3--:R-:W-:Y:S01]  /*6370*/  F2FP.F16.E4M3.UNPACK_B R83, R148.reuse ;  /* 0x00000094ff53723e */ /* 0x088fe200020006ff */
[----:B------:R-:W-:Y:S05]  /*6380*/  WARPSYNC.ALL ;  /* 0x0000000000007948 */ /* 0x000fea0003800000 */
[----:B------:R-:W-:Y:S01]  /*6390*/  R2UR UR4, R80 ;  /* 0x00000000500472ca */ /* 0x000fe200000e0000 */
[--C-:B------:R-:W-:Y:S01]  /*63a0*/  HADD2.F32 R82, -RZ, R83.reuse.H0_H0 ;  /* 0x20000053ff527230 */ /* 0x100fe20000004100 */
[----:B------:R-:W-:Y:S01]  /*63b0*/  F2FP.F16.E4M3.UNPACK_B R85, R148.H1 ;  /* 0x00000094ff55723e */ /* 0x000fe200030006ff */
[----:B------:R-:W-:Y:S01]  /*63c0*/  HADD2.F32 R83, -RZ, R83.H1_H1 ;  /* 0x30000053ff537230 */ /* 0x000fe20000004100 */
[-C--:B------:R-:W-:Y:S01]  /*63d0*/  F2FP.F16.E4M3.UNPACK_B R87, R149.reuse ;  /* 0x00000095ff57723e */ /* 0x080fe200020006ff */
[----:B------:R-:W-:Y:S01]  /*63e0*/  BSSY.RECONVERGENT B0, `(.L_x_116) ;  /* 0x000011d000007945 */ /* 0x000fe20003800200 */
[----:B------:R-:W-:Y:S01]  /*63f0*/  F2FP.F16.E4M3.UNPACK_B R89, R149.H1 ;  /* 0x00000095ff59723e */ /* 0x000fe200030006ff */
[----:B------:R-:W-:Y:S01]  /*6400*/  HADD2.F32 R84, -RZ, R85.H0_H0 ;  /* 0x20000055ff547230 */ /* 0x000fe20000004100 */
[-C--:B------:R-:W-:Y:S01]  /*6410*/  F2FP.F16.E4M3.UNPACK_B R91, R150.reuse ;  /* 0x00000096ff5b723e */ /* 0x080fe200020006ff */
[----:B------:R-:W-:Y:S01]  /*6420*/  HADD2.F32 R88, -RZ, R87.H1_H1 ;  /* 0x30000057ff587230 */ /* 0x000fe20000004100 */
[----:B------:R-:W-:Y:S01]  /*6430*/  F2FP.F16.E4M3.UNPACK_B R93, R150.H1 ;  /* 0x00000096ff5d723e */ /* 0x000fe200030006ff */
[----:B------:R-:W-:Y:S01]  /*6440*/  HADD2.F32 R86, -RZ, R85.H1_H1 ;  /* 0x30000055ff567230 */ /* 0x000fe20000004100 */
[-C--:B------:R-:W-:Y:S01]  /*6450*/  F2FP.F16.E4M3.UNPACK_B R95, R151.reuse ;  /* 0x00000097ff5f723e */ /* 0x080fe200020006ff */
[----:B------:R-:W2:Y:S01]  /*6460*/  LDTM.x64 R4, tmem[UR4] ;  /* 0x00000004000479ee */ /* 0x000ea20008340000 */
[----:B------:R-:W-:Y:S01]  /*6470*/  F2FP.F16.E4M3.UNPACK_B R97, R151.H1 ;  /* 0x00000097ff61723e */ /* 0x000fe200030006ff */
[----:B------:R-:W-:Y:S01]  /*6480*/  HADD2.F32 R85, -RZ, R87.H0_H0 ;  /* 0x20000057ff557230 */ /* 0x000fe20000004100 */
[-C--:B------:R-:W-:Y:S01]  /*6490*/  F2FP.F16.E4M3.UNPACK_B R99, R152.reuse ;  /* 0x00000098ff63723e */ /* 0x080fe200020006ff */
[----:B------:R-:W-:Y:S01]  /*64a0*/  HADD2.F32 R87, -RZ, R89.H0_H0 ;  /* 0x20000059ff577230 */ /* 0x000fe20000004100 */
[----:B------:R-:W-:Y:S01]  /*64b0*/  F2FP.F16.E4M3.UNPACK_B R101, R152.H1 ;  /* 0x00000098ff65723e */ /* 0x000fe200030006ff */
[----:B------:R-:W-:Y:S01]  /*64c0*/  HADD2.F32 R92, -RZ, R91.H1_H1 ;  /* 0x3000005bff5c7230 */ /* 0x000fe20000004100 */
[----:B------:R-:W-:Y:S01]  /*64d0*/  SHF.L.U32 R199, R176, 0x4, RZ ;  /* 0x00000004b0c77819 */ /* 0x000fe200000006ff */
[----:B------:R-:W-:Y:S01]  /*64e0*/  HADD2.F32 R96, -RZ, R95.H1_H1 ;  /* 0x3000005fff607230 */ /* 0x000fe20000004100 */
[----:B------:R-:W-:Y:S01]  /*64f0*/  SHF.L.U32 R205, R175, 0x4, RZ ;  /* 0x00000004afcd7819 */ /* 0x000fe200000006ff */
[----:B------:R-:W-:Y:S01]  /*6500*/  HADD2.F32 R100, -RZ, R99.H1_H1 ;  /* 0x30000063ff647230 */ /* 0x000fe20000004100 */
[----:B------:R-:W-:Y:S01]  /*6510*/  SHF.L.U32 R198, R184, 0x4, RZ ;  /* 0x00000004b8c67819 */ /* 0x000fe200000006ff */
[----:B------:R-:W-:Y:S01]  /*6520*/  HADD2.F32 R90, -RZ, R89.H1_H1 ;  /* 0x30000059ff5a7230 */ /* 0x000fe20000004100 */
[----:B------:R-:W-:Y:S01]  /*6530*/  IADD3 R195, PT, PT, R186, R205, RZ ;  /* 0x000000cdbac37210 */ /* 0x000fe20007ffe0ff */
[----:B------:R-:W-:Y:S01]  /*6540*/  HADD2.F32 R89, -RZ, R91.H0_H0 ;  /* 0x2000005bff597230 */ /* 0x000fe20000004100 */
[-C--:B------:R-:W-:Y:S01]  /*6550*/  F2FP.F16.E4M3.UNPACK_B R103, R153.reuse ;  /* 0x00000099ff67723e */ /* 0x080fe200020006ff */
[--C-:B------:R-:W-:Y:S01]  /*6560*/  HADD2.F32 R91, -RZ, R93.reuse.H0_H0 ;  /* 0x2000005dff5b7230 */ /* 0x100fe20000004100 */
[----:B------:R-:W-:Y:S01]  /*6570*/  F2FP.F16.E4M3.UNPACK_B R105, R153.H1 ;  /* 0x00000099ff69723e */ /* 0x000fe200030006ff */
[----:B------:R-:W-:Y:S01]  /*6580*/  HADD2.F32 R94, -RZ, R93.H1_H1 ;  /* 0x3000005dff5e7230 */ /* 0x000fe20000004100 */
[-C--:B------:R-:W-:Y:S01]  /*6590*/  F2FP.F16.E4M3.UNPACK_B R107, R154.reuse ;  /* 0x0000009aff6b723e */ /* 0x080fe200020006ff */
[----:B------:R-:W-:Y:S01]  /*65a0*/  HADD2.F32 R93, -RZ, R95.H0_H0 ;  /* 0x2000005fff5d7230 */ /* 0x000fe20000004100 */
[----:B------:R-:W-:Y:S01]  /*65b0*/  F2FP.F16.E4M3.UNPACK_B R109, R154.H1 ;  /* 0x0000009aff6d723e */ /* 0x000fe200030006ff */
[----:B------:R-:W-:Y:S01]  /*65c0*/  HADD2.F32 R104, -RZ, R103.H1_H1 ;  /* 0x30000067ff687230 */ /* 0x000fe20000004100 */
[----:B------:R-:W-:Y:S01]  /*65d0*/  F2FP.F16.E4M3.UNPACK_B R111, R155 ;  /* 0x0000009bff6f723e */ /* 0x000fe200020006ff */
[C---:B--2---:R-:W-:Y:S01]  /*65e0*/  FMUL R0, R78.reuse, R4 ;  /* 0x000000044e007220 */ /* 0x044fe20000400000 */
[C---:B-1----:R-:W-:Y:S01]  /*65f0*/  FMUL R2, R78.reuse, R5 ;  /* 0x000000054e027220 */ /* 0x042fe20000400000 */
[C---:B------:R-:W-:Y:S01]  /*6600*/  FMUL R4, R78.reuse, R8 ;  /* 0x000000084e047220 */ /* 0x040fe20000400000 */
[C---:B------:R-:W-:Y:S01]  /*6610*/  FMUL R5, R78.reuse, R9 ;  /* 0x000000094e057220 */ /* 0x040fe20000400000 */
[C---:B------:R-:W-:Y:S01]  /*6620*/  FFMA R0, R81.reuse, R82, R0 ;  /* 0x0000005251007223 */ /* 0x040fe20000000000 */
[C---:B------:R-:W-:Y:S01]  /*6630*/  FFMA R2, R81.reuse, R83, R2 ;  /* 0x0000005351027223 */ /* 0x040fe20000000002 */
[C---:B------:R-:W-:Y:S01]  /*6640*/  FMUL R8, R78.reuse, R12 ;  /* 0x0000000c4e087220 */ /* 0x040fe20000400000 */
[C---:B------:R-:W-:Y:S01]  /*6650*/  FMUL R9, R78.reuse, R13 ;  /* 0x0000000d4e097220 */ /* 0x040fe20000400000 */
[C---:B------:R-:W-:Y:S01]  /*6660*/  FMUL R12, R78.reuse, R16 ;  /* 0x000000104e0c7220 */ /* 0x040fe20000400000 */
[C---:B------:R-:W-:Y:S01]  /*6670*/  FMUL R13, R78.reuse, R17 ;  /* 0x000000114e0d7220 */ /* 0x040fe20000400000 */
[C---:B------:R-:W-:Y:S01]  /*6680*/  FMUL R16, R78.reuse, R20 ;  /* 0x000000144e107220 */ /* 0x040fe20000400000 */
[C---:B------:R-:W-:Y:S01]  /*6690*/  FMUL R17, R78.reuse, R21 ;  /* 0x000000154e117220 */ /* 0x040fe20000400000 */
[C---:B------:R-:W-:Y:S01]  /*66a0*/  FMUL R20, R78.reuse, R24 ;  /* 0x000000184e147220 */ /* 0x040fe20000400000 */
[C---:B------:R-:W-:Y:S01]  /*66b0*/  FMUL R21, R78.reuse, R25 ;  /* 0x000000194e157220 */ /* 0x040fe20000400000 */
[----:B------:R-:W-:Y:S02]  /*66c0*/  HADD2.F32 R108, -RZ, R107.H1_H1 ;  /* 0x3000006bff6c7230 */ /* 0x000fe40000004100 */
[C---:B------:R-:W-:Y:S01]  /*66d0*/  FMUL R24, R78.reuse, R28 ;  /* 0x0000001c4e187220 */ /* 0x040fe20000400000 */
[C---:B------:R-:W-:Y:S01]  /*66e0*/  FMUL R25, R78.reuse, R29 ;  /* 0x0000001d4e197220 */ /* 0x040fe20000400000 */
[----:B------:R-:W-:Y:S02]  /*66f0*/  HADD2.F32 R112, -RZ, R111.H1_H1 ;  /* 0x3000006fff707230 */ /* 0x000fe40000004100 */
[C---:B------:R-:W-:Y:S01]  /*6700*/  FMUL R28, R78.reuse, R32 ;  /* 0x000000204e1c7220 */ /* 0x040fe20000400000 */
[C---:B------:R-:W-:Y:S01]  /*6710*/  FMUL R29, R78.reuse, R33 ;  /* 0x000000214e1d7220 */ /* 0x040fe20000400000 */
[C---:B------:R-:W-:Y:S01]  /*6720*/  FMUL R32, R78.reuse, R36 ;  /* 0x000000244e207220 */ /* 0x040fe20000400000 */
[----:B------:R-:W-:Y:S01]  /*6730*/  F2FP.F16.E4M3.UNPACK_B R113, R155.H1 ;  /* 0x0000009bff71723e */ /* 0x000fe200030006ff */
[C---:B------:R-:W-:Y:S01]  /*6740*/  FMUL R33, R78.reuse, R37 ;  /* 0x000000254e217220 */ /* 0x040fe20000400000 */
[C---:B------:R-:W-:Y:S01]  /*6750*/  FMUL R36, R78.reuse, R40 ;  /* 0x000000284e247220 */ /* 0x040fe20000400000 */
[----:B------:R-:W-:Y:S01]  /*6760*/  F2FP.F16.E4M3.UNPACK_B R115, R156 ;  /* 0x0000009cff73723e */ /* 0x000fe200020006ff */
[C---:B------:R-:W-:Y:S01]  /*6770*/  FMUL R37, R78.reuse, R41 ;  /* 0x000000294e257220 */ /* 0x040fe20000400000 */
[C---:B------:R-:W-:Y:S01]  /*6780*/  FMUL R40, R78.reuse, R44 ;  /* 0x0000002c4e287220 */ /* 0x040fe20000400000 */
[----:B------:R-:W-:Y:S01]  /*6790*/  F2FP.F16.E4M3.UNPACK_B R117, R156.H1 ;  /* 0x0000009cff75723e */ /* 0x000fe200030006ff */
[C---:B------:R-:W-:Y:S01]  /*67a0*/  FMUL R41, R78.reuse, R45 ;  /* 0x0000002d4e297220 */ /* 0x040fe20000400000 */
[----:B------:R-:W-:Y:S02]  /*67b0*/  HADD2.F32 R116, -RZ, R115.H1_H1 ;  /* 0x30000073ff747230 */ /* 0x000fe40000004100 */
        /* <DEDUP_REMOVED lines=21> */
[C---:B------:R-:W-:Y:S01]  /*6910*/  FFMA R3, R81.reuse, R84, R3 ;  /* 0x0000005451037223 */ /* 0x040fe20000000003 */
[----:B------:R-:W-:Y:S01]  /*6920*/  F2FP.F16.E4M3.UNPACK_B R131, R160 ;  /* 0x000000a0ff83723e */ /* 0x000fe200020006ff */
[C---:B------:R-:W-:Y:S01]  /*6930*/  FFMA R7, R81.reuse, R86, R7 ;  /* 0x0000005651077223 */ /* 0x040fe20000000007 */
[C---:B------:R-:W-:Y:S01]  /*6940*/  FFMA R4, R81.reuse, R85, R4 ;  /* 0x0000005551047223 */ /* 0x040fe20000000004 */
[----:B------:R-:W-:Y:S01]  /*6950*/  F2FP.F16.E4M3.UNPACK_B R133, R160.H1 ;  /* 0x000000a0ff85723e */ /* 0x000fe200030006ff */
[----:B------:R-:W-:Y:S01]  /*6960*/  FFMA R5, R81, R88, R5 ;  /* 0x0000005851057223 */ /* 0x000fe20000000005 */
[----:B------:R-:W-:Y:S01]  /*6970*/  HADD2.F32 R132, -RZ, R131.H1_H1 ;  /* 0x30000083ff847230 */ /* 0x000fe20000004100 */
[----:B------:R-:W-:Y:S01]  /*6980*/  F2FP.SATFINITE.E4M3.F32.PACK_AB_MERGE_C R193, R7, R3, RZ ;  /* 0x0000000307c1723e */ /* 0x000fe200048070ff */
[C---:B------:R-:W-:Y:S01]  /*6990*/  FMUL R6, R78.reuse, R10 ;  /* 0x0000000a4e067220 */ /* 0x040fe20000400000 */
[C---:B------:R-:W-:Y:S01]  /*69a0*/  FMUL R11, R78.reuse, R11 ;  /* 0x0000000b4e0b7220 */ /* 0x040fe20000400000 */
[----:B------:R-:W-:Y:S01]  /*69b0*/  FMUL R10, R78, R14 ;  /* 0x0000000e4e0a7220 */ /* 0x000fe20000400000 */
[----:B------:R-:W-:Y:S01]  /*69c0*/  F2FP.F16.E4M3.UNPACK_B R135, R161 ;  /* 0x000000a1ff87723e */ /* 0x000fe200020006ff */
[C---:B------:R-:W-:Y:S01]  /*69d0*/  FFMA R6, R81.reuse, R87, R6 ;  /* 0x0000005751067223 */ /* 0x040fe20000000006 */
[----:B------:R-:W-:Y:S01]  /*69e0*/  F2FP.SATFINITE.E4M3.F32.PACK_AB_MERGE_C R200, R2, R0, R193 ;  /* 0x0000000002c8723e */ /* 0x000fe200048070c1 */
[C---:B------:R-:W-:Y:S01]  /*69f0*/  FFMA R11, R81.reuse, R90, R11 ;  /* 0x0000005a510b7223 */ /* 0x040fe2000000000b */
[----:B------:R-:W-:Y:S01]  /*6a00*/  IADD3 R193, PT, PT, R186, R199, RZ ;  /* 0x000000c7bac17210 */ /* 0x000fe20007ffe0ff */
[C---:B------:R-:W-:Y:S01]  /*6a10*/  FFMA R8, R81.reuse, R89, R8 ;  /* 0x0000005951087223 */ /* 0x040fe20000000008 */
[C---:B------:R-:W-:Y:S01]  /*6a20*/  FFMA R9, R81.reuse, R92, R9 ;  /* 0x0000005c51097223 */ /* 0x040fe20000000009 */
[----:B------:R-:W-:Y:S01]  /*6a30*/  HADD2.F32 R95, -RZ, R97.H0_H0 ;  /* 0x20000061ff5f7230 */ /* 0x000fe20000004100 */
[----:B------:R-:W-:Y:S01]  /*6a40*/  IADD3 R194, PT, PT, R198, R193, RZ ;  /* 0x000000c1c6c27210 */ /* 0x000fe20007ffe0ff */
[----:B------:R-:W-:Y:S01]  /*6a50*/  FFMA R10, R81, R91, R10 ;  /* 0x0000005b510a7223 */ /* 0x000fe2000000000a */
[----:B------:R-:W-:Y:S01]  /*6a60*/  F2FP.SATFINITE.E4M3.F32.PACK_AB_MERGE_C R201, R11, R6, RZ ;  /* 0x000000060bc9723e */ /* 0x000fe200048070ff */
[----:B------:R-:W-:Y:S02]  /*6a70*/  HADD2.F32 R136, -RZ, R135.H1_H1 ;  /* 0x30000087ff887230 */ /* 0x000fe40000004100 */
[C---:B------:R-:W-:Y:S01]  /*6a80*/  FMUL R15, R78.reuse, R15 ;  /* 0x0000000f4e0f7220 */ /* 0x040fe20000400000 */
[----:B------:R-:W-:Y:S01]  /*6a90*/  HADD2.F32 R98, -RZ, R97.H1_H1 ;  /* 0x30000061ff627230 */ /* 0x000fe20000004100 */
[----:B------:R-:W-:Y:S01]  /*6aa0*/  F2FP.SATFINITE.E4M3.F32.PACK_AB_MERGE_C R201, R5, R4, R201 ;  /* 0x0000000405c9723e */ /* 0x000fe200048070c9 */
[----:B------:R-:W-:Y:S02]  /*6ab0*/  HADD2.F32 R97, -RZ, R99.H0_H0 ;  /* 0x20000063ff617230 */ /* 0x000fe40000004100 */
[C---:B------:R-:W-:Y:S01]  /*6ac0*/  FFMA R15, R81.reuse, R94, R15 ;  /* 0x0000005e510f7223 */ /* 0x040fe2000000000f */
[C---:B------:R-:W-:Y:S01]  /*6ad0*/  FFMA R12, R81.reuse, R93, R12 ;  /* 0x0000005d510c7223 */ /* 0x040fe2000000000c */
[----:B------:R-:W-:Y:S01]  /*6ae0*/  FFMA R13, R81, R96, R13 ;  /* 0x00000060510d7223 */ /* 0x000fe2000000000d */
[C---:B------:R-:W-:Y:S01]  /*6af0*/  FMUL R14, R78.reuse, R18 ;  /* 0x000000124e0e7220 */ /* 0x040fe20000400000 */
[C---:B------:R-:W-:Y:S01]  /*6b00*/  FMUL R19, R78.reuse, R19 ;  /* 0x000000134e137220 */ /* 0x040fe20000400000 */
[--C-:B------:R-:W-:Y:S01]  /*6b10*/  HADD2.F32 R99, -RZ, R101.reuse.H0_H0 ;  /* 0x20000065ff637230 */ /* 0x100fe20000004100 */
[----:B------:R-:W-:Y:S01]  /*6b20*/  F2FP.SATFINITE.E4M3.F32.PACK_AB_MERGE_C R202, R15, R10, RZ ;  /* 0x0000000a0fca723e */ /* 0x000fe200048070ff */
[C---:B------:R-:W-:Y:S01]  /*6b30*/  FFMA R14, R81.reuse, R95, R14 ;  /* 0x0000005f510e7223 */ /* 0x040fe2000000000e */
[C---:B------:R-:W-:Y:S01]  /*6b40*/  FFMA R19, R81.reuse, R98, R19 ;  /* 0x0000006251137223 */ /* 0x040fe20000000013 */
[----:B------:R-:W-:Y:S01]  /*6b50*/  FFMA R16, R81, R97, R16 ;  /* 0x0000006151107223 */ /* 0x000fe20000000010 */
[----:B------:R-:W-:Y:S01]  /*6b60*/  F2FP.F16.E4M3.UNPACK_B R137, R161.H1 ;  /* 0x000000a1ff89723e */ /* 0x000fe200030006ff */
[----:B------:R-:W-:Y:S01]  /*6b70*/  HADD2.F32 R102, -RZ, R101.H1_H1 ;  /* 0x30000065ff667230 */ /* 0x000fe20000004100 */
[----:B------:R-:W-:Y:S01]  /*6b80*/  F2FP.SATFINITE.E4M3.F32.PACK_AB_MERGE_C R202, R9, R8, R202 ;  /* 0x0000000809ca723e */ /* 0x000fe200048070ca */
[----:B------:R-:W-:Y:S01]  /*6b90*/  FFMA R17, R81, R100, R17 ;  /* 0x0000006451117223 */ /* 0x000fe20000000011 */
[----:B------:R-:W-:Y:S01]  /*6ba0*/  F2FP.SATFINITE.E4M3.F32.PACK_AB_MERGE_C R203, R19, R14, RZ ;  /* 0x0000000e13cb723e */ /* 0x000fe200048070ff */
[----:B------:R-:W-:Y:S02]  /*6bb0*/  HADD2.F32 R101, -RZ, R103.H0_H0 ;  /* 0x20000067ff657230 */ /* 0x000fe40000004100 */
[C---:B------:R-:W-:Y:S01]  /*6bc0*/  FMUL R18, R78.reuse, R22 ;  /* 0x000000164e127220 */ /* 0x040fe20000400000 */
[C---:B------:R-:W-:Y:S01]  /*6bd0*/  FMUL R23, R78.reuse, R23 ;  /* 0x000000174e177220 */ /* 0x040fe20000400000 */
[--C-:B------:R-:W-:Y:S01]  /*6be0*/  HADD2.F32 R103, -RZ, R105.reuse.H0_H0 ;  /* 0x20000069ff677230 */ /* 0x100fe20000004100 */
[----:B------:R-:W-:Y:S01]  /*6bf0*/  F2FP.SATFINITE.E4M3.F32.PACK_AB_MERGE_C R203, R13, R12, R203 ;  /* 0x0000000c0dcb723e */ /* 0x000fe200048070cb */
[C---:B------:R-:W-:Y:S01]  /*6c00*/  FFMA R18, R81.reuse, R99, R18 ;  /* 0x0000006351127223 */ /* 0x040fe20000000012 */
[C---:B------:R-:W-:Y:S01]  /*6c10*/  FFMA R23, R81.reuse, R102, R23 ;  /* 0x0000006651177223 */ /* 0x040fe20000000017 */
[C---:B------:R-:W-:Y:S01]  /*6c20*/  FFMA R20, R81.reuse, R101, R20 ;  /* 0x0000006551147223 */ /* 0x040fe20000000014 */
[----:B------:R-:W-:Y:S01]  /*6c30*/  HADD2.F32 R106, -RZ, R105.H1_H1 ;  /* 0x30000069ff6a7230 */ /* 0x000fe20000004100 */
[----:B------:R1:W-:Y:S01]  /*6c40*/  STS.128 [R172+UR49+0x8200], R200 ;  /* 0x008200c8ac007988 */ /* 0x0003e20008000c31 */
        /* <DEDUP_REMOVED lines=10> */
[----:B------:R-:W-:Y:S01]  /*6cf0*/  F2FP.F16.E4M3.UNPACK_B R139, R162 ;  /* 0x000000a2ff8b723e */ /* 0x000fe200020006ff */
[----:B------:R-:W-:Y:S02]  /*6d00*/  HADD2.F32 R110, -RZ, R109.H1_H1 ;  /* 0x3000006dff6e7230 */ /* 0x000fe40000004100 */
[----:B------:R-:W-:Y:S01]  /*6d10*/  FFMA R25, R81, R108, R25 ;  /* 0x0000006c51197223 */ /* 0x000fe20000000019 */
[----:B------:R-:W-:Y:S01]  /*6d20*/  F2FP.SATFINITE.E4M3.F32.PACK_AB_MERGE_C R209, R27, R22, RZ ;  /* 0x000000161bd1723e */ /* 0x000fe200048070ff */
[----:B------:R-:W-:Y:S02]  /*6d30*/  HADD2.F32 R109, -RZ, R111.H0_H0 ;  /* 0x2000006fff6d7230 */ /* 0x000fe40000004100 */
[C---:B------:R-:W-:Y:S01]  /*6d40*/  FMUL R26, R78.reuse, R30 ;  /* 0x0000001e4e1a7220 */ /* 0x040fe20000400000 */
[----:B------:R-:W-:Y:S01]  /*6d50*/  HADD2.F32 R140, -RZ, R139.H1_H1 ;  /* 0x3000008bff8c7230 */ /* 0x000fe20000004100 */
[----:B------:R-:W-:Y:S01]  /*6d60*/  F2FP.SATFINITE.E4M3.F32.PACK_AB_MERGE_C R209, R21, R20, R209 ;  /* 0x0000001415d1723e */ /* 0x000fe200048070d1 */
[C---:B------:R-:W-:Y:S01]  /*6d70*/  FMUL R31, R78.reuse, R31 ;  /* 0x0000001f4e1f7220 */ /* 0x040fe20000400000 */
[--C-:B------:R-:W-:Y:S02]  /*6d80*/  HADD2.F32 R111, -RZ, R113.reuse.H0_H0 ;  /* 0x20000071ff6f7230 */ /* 0x100fe40000004100 */
[C---:B------:R-:W-:Y:S01]  /*6d90*/  FFMA R26, R81.reuse, R107, R26 ;  /* 0x0000006b511a7223 */ /* 0x040fe2000000001a */
[----:B------:R-:W-:Y:S02]  /*6da0*/  HADD2.F32 R114, -RZ, R113.H1_H1 ;  /* 0x30000071ff727230 */ /* 0x000fe40000004100 */
[C---:B------:R-:W-:Y:S01]  /*6db0*/  FFMA R31, R81.reuse, R110, R31 ;  /* 0x0000006e511f7223 */ /* 0x040fe2000000001f */
[C---:B------:R-:W-:Y:S01]  /*6dc0*/  FFMA R28, R81.reuse, R109, R28 ;  /* 0x0000006d511c7223 */ /* 0x040fe2000000001c */
[----:B------:R-:W-:Y:S01]  /*6dd0*/  F2FP.F16.E4M3.UNPACK_B R141, R162.H1 ;  /* 0x000000a2ff8d723e */ /* 0x000fe200030006ff */
[----:B------:R-:W-:Y:S01]  /*6de0*/  FFMA R29, R81, R112, R29 ;  /* 0x00000070511d7223 */ /* 0x000fe2000000001d */
[----:B------:R-:W-:Y:S01]  /*6df0*/  HADD2.F32 R113, -RZ, R115.H0_H0 ;  /* 0x20000073ff717230 */ /* 0x000fe20000004100 */
[----:B------:R-:W-:Y:S01]  /*6e00*/  F2FP.SATFINITE.E4M3.F32.PACK_AB_MERGE_C R210, R31, R26, RZ ;  /* 0x0000001a1fd2723e */ /* 0x000fe200048070ff */
        /* <DEDUP_REMOVED lines=8> */
[----:B------:R-:W-:Y:S01]  /*6e90*/  FFMA R33, R81, R116, R33 ;  /* 0x0000007451217223 */ /* 0x000fe20000000021 */
[----:B------:R-:W-:Y:S01]  /*6ea0*/  HADD2.F32 R118, -RZ, R117.H1_H1 ;  /* 0x30000075ff767230 */ /* 0x000fe20000004100 */
        /* <DEDUP_REMOVED lines=8> */
[----:B------:R-:W-:Y:S01]  /*6f30*/  HADD2.F32 R122, -RZ, R121.H1_H1 ;  /* 0x30000079ff7a7230 */ /* 0x000fe20000004100 */
[----:B------:R1:W-:Y:S01]  /*6f40*/  STS.128 [R193+0x8010], R208 ;  /* 0x008010d0c1007388 */ /* 0x0003e20000000c00 */
[----:B------:R-:W-:Y:S02]  /*6f50*/  HADD2.F32 R121, -RZ, R123.H0_H0 ;  /* 0x2000007bff797230 */ /* 0x000fe40000004100 */
[C---:B------:R-:W-:Y:S01]  /*6f60*/  FFMA R39, R81.reuse, R118, R39 ;  /* 0x0000007651277223 */ /* 0x040fe20000000027 */
[C---:B------:R-:W-:Y:S01]  /*6f70*/  FFMA R36, R81.reuse, R117, R36 ;  /* 0x0000007551247223 */ /* 0x040fe20000000024 */
[----:B------:R-:W-:Y:S01]  /*6f80*/  F2FP.F16.E4M3.UNPACK_B R145, R163.H1 ;  /* 0x000000a3ff91723e */ /* 0x000fe200030006ff */
[----:B------:R-:W-:Y:S01]  /*6f90*/  FFMA R37, R81, R120, R37 ;  /* 0x0000007851257223 */ /* 0x000fe20000000025 */
[C---:B------:R-:W-:Y:S01]  /*6fa0*/  FMUL R38, R78.reuse, R42 ;  /* 0x0000002a4e267220 */ /* 0x040fe20000400000 */
[----:B------:R-:W-:Y:S01]  /*6fb0*/  F2FP.SATFINITE.E4M3.F32.PACK_AB_MERGE_C R212, R39, R34, RZ ;  /* 0x0000002227d4723e */ /* 0x000fe200048070ff */
[C---:B------:R-:W-:Y:S01]  /*6fc0*/  FMUL R43, R78.reuse, R43 ;  /* 0x0000002b4e2b7220 */ /* 0x040fe20000400000 */
[--C-:B------:R-:W-:Y:S02]  /*6fd0*/  HADD2.F32 R123, -RZ, R125.reuse.H0_H0 ;  /* 0x2000007dff7b7230 */ /* 0x100fe40000004100 */
[----:B------:R-:W-:Y:S01]  /*6fe0*/  FFMA R38, R81, R119, R38 ;  /* 0x0000007751267223 */ /* 0x000fe20000000026 */
[----:B------:R-:W-:Y:S01]  /*6ff0*/  F2FP.SATFINITE.E4M3.F32.PACK_AB_MERGE_C R212, R33, R32, R212 ;  /* 0x0000002021d4723e */ /* 0x000fe200048070d4 */
[C---:B------:R-:W-:Y:S01]  /*7000*/  FFMA R43, R81.reuse, R122, R43 ;  /* 0x0000007a512b7223 */ /* 0x040fe2000000002b */
[----:B------:R-:W-:Y:S01]  /*7010*/  FFMA R40, R81, R121, R40 ;  /* 0x0000007951287223 */ /* 0x000fe20000000028 */
[----:B------:R-:W-:Y:S01]  /*7020*/  ISETP.NE.AND P0, PT, R189, RZ, PT ;  /* 0x000000ffbd00720c */ /* 0x000fe20003f05270 */
[----:B------:R-:W-:Y:S01]  /*7030*/  FFMA R41, R81, R124, R41 ;  /* 0x0000007c51297223 */ /* 0x000fe20000000029 */
[----:B------:R-:W-:Y:S01]  /*7040*/  HADD2.F32 R126, -RZ, R125.H1_H1 ;  /* 0x3000007dff7e7230 */ /* 0x000fe20000004100 */
[----:B------:R-:W-:Y:S01]  /*7050*/  F2FP.SATFINITE.E4M3.F32.PACK_AB_MERGE_C R213, R43, R38, RZ ;  /* 0x000000262bd5723e */ /* 0x000fe200048070ff */
[----:B------:R-:W-:Y:S02]  /*7060*/  HADD2.F32 R125, -RZ, R127.H0_H0 ;  /* 0x2000007fff7d7230 */ /* 0x000fe40000004100 */
[C---:B------:R-:W-:Y:S01]  /*7070*/  FMUL R42, R78.reuse, R46 ;  /* 0x0000002e4e2a7220 */ /* 0x040fe20000400000 */
[----:B------:R-:W-:Y:S01]  /*7080*/  FMUL R47, R78, R47 ;  /* 0x0000002f4e2f7220 */ /* 0x000fe20000400000 */
[--C-:B------:R-:W-:Y:S01]  /*7090*/  HADD2.F32 R127, -RZ, R129.reuse.H0_H0 ;  /* 0x20000081ff7f7230 */ /* 0x100fe20000004100 */
[----:B------:R-:W-:Y:S01]  /*70a0*/  F2FP.SATFINITE.E4M3.F32.PACK_AB_MERGE_C R213, R37, R36, R213 ;  /* 0x0000002425d5723e */ /* 0x000fe200048070d5 */
[C---:B------:R-:W-:Y:S01]  /*70b0*/  FFMA R42, R81.reuse, R123, R42 ;  /* 0x0000007b512a7223 */ /* 0x040fe2000000002a */
[C---:B------:R-:W-:Y:S01]  /*70c0*/  FFMA R47, R81.reuse, R126, R47 ;  /* 0x0000007e512f7223 */ /* 0x040fe2000000002f */
[C---:B------:R-:W-:Y:S01]  /*70d0*/  FFMA R44, R81.reuse, R125, R44 ;  /* 0x0000007d512c7223 */ /* 0x040fe2000000002c */
[----:B------:R-:W-:Y:S01]  /*70e0*/  ISETP.NE.AND P6, PT, R204, RZ, PT ;  /* 0x000000ffcc00720c */ /* 0x000fe20003fc5270 */
[----:B------:R-:W-:Y:S01]  /*70f0*/  FFMA R45, R81, R128, R45 ;  /* 0x00000080512d7223 */ /* 0x000fe2000000002d */
[----:B------:R-:W-:Y:S01]  /*7100*/  HADD2.F32 R130, -RZ, R129.H1_H1 ;  /* 0x30000081ff827230 */ /* 0x000fe20000004100 */
[----:B------:R-:W-:Y:S01]  /*7110*/  F2FP.SATFINITE.E4M3.F32.PACK_AB_MERGE_C R214, R47, R42, RZ ;  /* 0x0000002a2fd6723e */ /* 0x000fe200048070ff */
[----:B------:R-:W-:Y:S02]  /*7120*/  HADD2.F32 R129, -RZ, R131.H0_H0 ;  /* 0x20000083ff817230 */ /* 0x000fe40000004100 */
[C---:B------:R-:W-:Y:S01]  /*7130*/  FMUL R46, R78.reuse, R50 ;  /* 0x000000324e2e7220 */ /* 0x040fe20000400000 */
[C---:B------:R-:W-:Y:S01]  /*7140*/  FMUL R51, R78.reuse, R51 ;  /* 0x000000334e337220 */ /* 0x040fe20000400000 */
[--C-:B------:R-:W-:Y:S02]  /*7150*/  HADD2.F32 R131, -RZ, R133.reuse.H0_H0 ;  /* 0x20000085ff837230 */ /* 0x100fe40000004100 */
[C---:B------:R-:W-:Y:S01]  /*7160*/  FMUL R50, R78.reuse, R54 ;  /* 0x000000364e327220 */ /* 0x040fe20000400000 */
[C---:B------:R-:W-:Y:S01]  /*7170*/  FFMA R46, R81.reuse, R127, R46 ;  /* 0x0000007f512e7223 */ /* 0x040fe2000000002e */
[----:B------:R-:W-:Y:S02]  /*7180*/  HADD2.F32 R134, -RZ, R133.H1_H1 ;  /* 0x30000085ff867230 */ /* 0x000fe40000004100 */
[C---:B------:R-:W-:Y:S01]  /*7190*/  FFMA R51, R81.reuse, R130, R51 ;  /* 0x0000008251337223 */ /* 0x040fe20000000033 */
[----:B------:R-:W-:Y:S02]  /*71a0*/  HADD2.F32 R133, -RZ, R135.H0_H0 ;  /* 0x20000087ff857230 */ /* 0x000fe40000004100 */
[C---:B------:R-:W-:Y:S01]  /*71b0*/  FMUL R55, R78.reuse, R55 ;  /* 0x000000374e377220 */ /* 0x040fe20000400000 */
[C---:B------:R-:W-:Y:S01]  /*71c0*/  FFMA R48, R81.reuse, R129, R48 ;  /* 0x0000008151307223 */ /* 0x040fe20000000030 */
[C---:B------:R-:W-:Y:S01]  /*71d0*/  FFMA R49, R81.reuse, R132, R49 ;  /* 0x0000008451317223 */ /* 0x040fe20000000031 */
[--C-:B------:R-:W-:Y:S02]  /*71e0*/  HADD2.F32 R135, -RZ, R137.reuse.H0_H0 ;  /* 0x20000089ff877230 */ /* 0x100fe40000004100 */
[C---:B------:R-:W-:Y:S01]  /*71f0*/  FFMA R50, R81.reuse, R131, R50 ;  /* 0x0000008351327223 */ /* 0x040fe20000000032 */
[----:B------:R-:W-:Y:S02]  /*7200*/  HADD2.F32 R138, -RZ, R137.H1_H1 ;  /* 0x30000089ff8a7230 */ /* 0x000fe40000004100 */
[C---:B------:R-:W-:Y:S01]  /*7210*/  FMUL R54, R78.reuse, R58 ;  /* 0x0000003a4e367220 */ /* 0x040fe20000400000 */
[----:B------:R-:W-:Y:S02]  /*7220*/  HADD2.F32 R137, -RZ, R139.H0_H0 ;  /* 0x2000008bff897230 */ /* 0x000fe40000004100 */
[C---:B------:R-:W-:Y:S01]  /*7230*/  FFMA R55, R81.reuse, R134, R55 ;  /* 0x0000008651377223 */ /* 0x040fe20000000037 */
        /* <DEDUP_REMOVED lines=16> */
[----:B------:R-:W-:Y:S01]  /*7340*/  FFMA R63, R81, R142, R63 ;  /* 0x0000008e513f7223 */ /* 0x000fe2000000003f */
[----:B------:R-:W-:Y:S01]  /*7350*/  FMUL R67, R78, R67 ;  /* 0x000000434e437220 */ /* 0x000fe20000400000 */
[----:B------:R-:W-:Y:S01]  /*7360*/  F2FP.SATFINITE.E4M3.F32.PACK_AB_MERGE_C R215, R51, R46, RZ ;  /* 0x0000002e33d7723e */ /* 0x000fe200048070ff */
[C---:B------:R-:W-:Y:S01]  /*7370*/  FFMA R60, R81.reuse, R141, R60 ;  /* 0x0000008d513c7223 */ /* 0x040fe2000000003c */
[C---:B------:R-:W-:Y:S01]  /*7380*/  FFMA R61, R81.reuse, R144, R61 ;  /* 0x00000090513d7223 */ /* 0x040fe2000000003d */
[C---:B------:R-:W-:Y:S01]  /*7390*/  FFMA R62, R81.reuse, R143, R62 ;  /* 0x0000008f513e7223 */ /* 0x040fe2000000003e */
[----:B------:R-:W-:Y:S01]  /*73a0*/  FFMA R67, R81, R146, R67 ;  /* 0x0000009251437223 */ /* 0x000fe20000000043 */
[----:B------:R-:W-:Y:S02]  /*73b0*/  F2FP.SATFINITE.E4M3.F32.PACK_AB_MERGE_C R214, R41, R40, R214 ;  /* 0x0000002829d6723e */ /* 0x000fe400048070d6 */
[----:B------:R-:W-:Y:S02]  /*73c0*/  F2FP.SATFINITE.E4M3.F32.PACK_AB_MERGE_C R215, R45, R44, R215 ;  /* 0x0000002c2dd7723e */ /* 0x000fe400048070d7 */
[----:B------:R-:W-:Y:S02]  /*73d0*/  F2FP.SATFINITE.E4M3.F32.PACK_AB_MERGE_C R216, R55, R50, RZ ;  /* 0x0000003237d8723e */ /* 0x000fe400048070ff */
[----:B------:R-:W-:Y:S01]  /*73e0*/  F2FP.SATFINITE.E4M3.F32.PACK_AB_MERGE_C R217, R59, R54, RZ ;  /* 0x000000363bd9723e */ /* 0x000fe200048070ff */
[----:B------:R1:W-:Y:S01]  /*73f0*/  STS.128 [R195+0x8020], R212 ;  /* 0x008020d4c3007388 */ /* 0x0003e20000000c00 */
[----:B------:R-:W-:Y:S02]  /*7400*/  F2FP.SATFINITE.E4M3.F32.PACK_AB_MERGE_C R218, R63, R58, RZ ;  /* 0x0000003a3fda723e */ /* 0x000fe400048070ff */
[----:B------:R-:W-:Y:S02]  /*7410*/  F2FP.SATFINITE.E4M3.F32.PACK_AB_MERGE_C R219, R67, R62, RZ ;  /* 0x0000003e43db723e */ /* 0x000fe400048070ff */
[----:B------:R-:W-:Y:S02]  /*7420*/  F2FP.SATFINITE.E4M3.F32.PACK_AB_MERGE_C R216, R49, R48, R216 ;  /* 0x0000003031d8723e */ /* 0x000fe400048070d8 */
[----:B------:R-:W-:Y:S02]  /*7430*/  F2FP.SATFINITE.E4M3.F32.PACK_AB_MERGE_C R217, R53, R52, R217 ;  /* 0x0000003435d9723e */ /* 0x000fe400048070d9 */
[----:B------:R-:W-:Y:S02]  /*7440*/  F2FP.SATFINITE.E4M3.F32.PACK_AB_MERGE_C R218, R57, R56, R218 ;  /* 0x0000003839da723e */ /* 0x000fe400048070da */
[----:B------:R-:W-:Y:S02]  /*7450*/  F2FP.SATFINITE.E4M3.F32.PACK_AB_MERGE_C R219, R61, R60, R219 ;  /* 0x0000003c3ddb723e */ /* 0x000fe400048070db */
[----:B------:R-:W-:Y:S02]  /*7460*/  LEA R206, R181, UR49, 0x3 ;  /* 0x00000031b5ce7c11 */ /* 0x000fe4000f8e18ff */
[----:B------:R-:W-:Y:S01]  /*7470*/  @P6 SHF.L.U32 R207, R180, 0x1f, RZ ;  /* 0x0000001fb4cf6819 */ /* 0x000fe200000006ff */
[----:B------:R1:W-:Y:S01]  /*7480*/  STS.128 [R194+0x8010], R216 ;  /* 0x008010d8c2007388 */ /* 0x0003e20000000c00 */
[----:B------:R-:W-:Y:S01]  /*7490*/  @!PT LDS RZ, [RZ] ;  /* 0x00000000fffff984 */ /* 0x000fe20000000800 */
[----:B------:R-:W-:Y:S01]  /*74a0*/  @!PT LDS RZ, [RZ] ;  /* 0x00000000fffff984 */ /* 0x000fe20000000800 */
[----:B------:R-:W-:Y:S01]  /*74b0*/  @!PT LDS RZ, [RZ] ;  /* 0x00000000fffff984 */ /* 0x000fe20000000800 */
[----:B------:R-:W-:Y:S01]  /*74c0*/  @!PT LDS RZ, [RZ] ;  /* 0x00000000fffff984 */ /* 0x000fe20000000800 */
[----:B------:R2:W-:Y:S07]  /*74d0*/  MEMBAR.ALL.CTA ;  /* 0x0000000000007992 */ /* 0x0005ee0000008000 */
[----:B--2---:R-:W2:Y:S02]  /*74e0*/  FENCE.VIEW.ASYNC.S ;  /* 0x00000000000073c6 */ /* 0x004ea40000000000 */
[----:B--2---:R-:W-:Y:S06]  /*74f0*/  BAR.SYNC.DEFER_BLOCKING 0x1, 0x80 ;  /* 0x0042000000007b1d */ /* 0x004fec0000010000 */
[----:B------:R-:W-:Y:S05]  /*7500*/  @P0 BRA `(.L_x_117) ;  /* 0x0000000000280947 */ /* 0x000fea0003800000 */
[----:B------:R-:W-:Y:S02]  /*7510*/  UIADD3 UR4, UPT, UPT, UR49, 0x8200, URZ ;  /* 0x0000820031047890 */ /* 0x000fe4000fffe0ff */
[----:B------:R-:W-:Y:S01]  /*7520*/  UIADD3 UR6, UP0, UPT, UR52, 0x680, URZ ;  /* 0x0000068034067890 */ /* 0x000fe2000ff1e0ff */
[----:B------:R-:W-:Y:S03]  /*7530*/  UMOV UR43, UR36 ;  /* 0x00000024002b7c82 */ /* 0x000fe60008000000 */
[----:B------:R-:W-:Y:S01]  /*7540*/  MOV R188, UR4 ;  /* 0x0000000400bc7c02 */ /* 0x000fe20008000f00 */
[----:B------:R-:W-:Y:S03]  /*7550*/  UIADD3.X UR7, UPT, UPT, URZ, UR53, URZ, UP0, !UPT ;  /* 0x00000035ff077290 */ /* 0x000fe600087fe4ff */
[----:B------:R-:W-:Y:S11]  /*7560*/  R2UR UR40, R188 ;  /* 0x00000000bc2872ca */ /* 0x000ff600000e0000 */
[----:B------:R-:W-:Y:S02]  /*7570*/  @!UPT UIADD3 URZ, UPT, UPT, URZ, URZ, URZ ;  /* 0x000000fffffff290 */ /* 0x000fe4000fffe0ff */
[----:B------:R2:W-:Y:S01]  /*7580*/  UTMASTG.3D [UR40], [UR6] ;  /* 0x00000028060073b5 */ /* 0x0005e20008010000 */
[----:B------:R0:W-:Y:S01]  /*7590*/  UTMACMDFLUSH ;  /* 0x00000000000079b7 */ /* 0x0001e20000000000 */
[----:B--2---:R-:W-:Y:S04]  /*75a0*/  DEPBAR.LE SB0, 0x1 ;  /* 0x000080400000791a */ /* 0x004fe80000000000 */
.L_x_117:
[----:B------:R-:W-:Y:S05]  /*75b0*/  BSYNC.RECONVERGENT B0 ;  /* 0x0000000000007941 */ /* 0x000fea0003800200 */
.L_x_116:
[----:B------:R-:W-:Y:S06]  /*75c0*/  BAR.SYNC.DEFER_BLOCKING 0x1, 0x80 ;  /* 0x0042000000007b1d */ /* 0x000fec0000010000 */
[----:B------:R-:W2:Y:S01]  /*75d0*/  @P6 SYNCS.PHASECHK.TRANS64.TRYWAIT P0, [R206+URZ+0x50], R207 ;  /* 0x000050cfce0065a7 */ /* 0x000ea200080011ff */
[----:B------:R-:W-:Y:S01]  /*75e0*/  BSSY B1, `(.L_x_118) ;  /* 0x0000023000017945 */ /* 0x000fe20003800000 */
[----:B--2---:R-:W-:Y:S03]  /*75f0*/  @P6 SEL R196, RZ, 0x1, !P0 ;  /* 0x00000001ffc46807 */ /* 0x004fe60004000000 */
[----:B------:R-:W-:Y:S05]  /*7600*/  @!P6 BRA `(.L_x_119) ;  /* 0x000000000080e947 */ /* 0x000fea0003800000 */
[----:B------:R-:W-:Y:S01]  /*7610*/  ISETP.NE.AND P1, PT, R197, RZ, PT ;  /* 0x000000ffc500720c */ /* 0x000fe20003f25270 */
[----:B------:R-:W-:Y:S01]  /*7620*/  BSSY B0, `(.L_x_120) ;  /* 0x000000a000007945 */ /* 0x000fe20003800000 */
[----:B------:R-:W-:Y:S11]  /*7630*/  ISETP.NE.AND P0, PT, R196, RZ, PT ;  /* 0x000000ffc400720c */ /* 0x000ff60003f05270 */
[----:B------:R-:W-:Y:S04]  /*7640*/  @P1 IMAD R0, R181, 0x2000, R186 ;  /* 0x00002000b5001824 */ /* 0x000fe800078e02ba */
[C---:B------:R-:W-:Y:S01]  /*7650*/  @P1 IMAD.IADD R5, R0.reuse, 0x1, R199 ;  /* 0x0000000100051824 */ /* 0x040fe200078e02c7 */
[----:B------:R-:W-:Y:S03]  /*7660*/  @P1 IADD3 R4, PT, PT, R0, R205, RZ ;  /* 0x000000cd00041210 */ /* 0x000fe60007ffe0ff */
[----:B------:R-:W-:Y:S01]  /*7670*/  @P1 IMAD.IADD R2, R198, 0x1, R5 ;  /* 0x00000001c6021824 */ /* 0x000fe200078e0205 */
[----:B------:R-:W-:Y:S06]  /*7680*/  @P0 BRA `(.L_x_121) ;  /* 0x00000000000c0947 */ /* 0x000fec0003800000 */
[----:B------:R-:W-:Y:S04]  /*7690*/  SHF.L.U32 R3, R180, 0x1f, RZ ;  /* 0x0000001fb4037819 */ /* 0x000fe800000006ff */
[----:B------:R-:W2:Y:S02]  /*76a0*/  SYNCS.PHASECHK.TRANS64.TRYWAIT P0, [R206+URZ+0x50], R3 ;  /* 0x00005003ce0075a7 */ /* 0x000ea400080011ff */
[----:B--2---:R-:W-:Y:S05]  /*76b0*/  @!P0 BRA `(.L_x_122) ;  /* 0x0000004c00308947 */ /* 0x004fea0003800000 */
.L_x_121:
[----:B------:R-:W-:Y:S05]  /*76c0*/  BSYNC B0 ;  /* 0x0000000000007941 */ /* 0x000fea0003800000 */
.L_x_120:
[----:B------:R-:W-:Y:S01]  /*76d0*/  ISETP.NE.AND P0, PT, R197, RZ, PT ;  /* 0x000000ffc500720c */ /* 0x000fe20003f05270 */
[----:B--2---:R-:W-:Y:S02]  /*76e0*/  VIADD R206, R206, 0x70 ;  /* 0x00000070cece7836 */ /* 0x004fe40000000000 */
[----:B------:R-:W-:Y:S02]  /*76f0*/  IMAD.U32 R3, RZ, RZ, UR37 ;  /* 0x00000025ff037e24 */ /* 0x000fe4000f8e00ff */
[----:B------:R-:W-:Y:S03]  /*7700*/  VIADD R181, R181, 0x1 ;  /* 0x00000001b5b57836 */ /* 0x000fe60000000000 */
[----:B------:R-:W-:Y:S05]  /*7710*/  PRMT R3, R3, 0x654, R206 ;  /* 0x0000065403037816 */ /* 0x000fea00000000ce */
[----:B------:R2:W3:Y:S04]  /*7720*/  @P0 LDS.128 R148, [R0] ;  /* 0x0000000000940984 */ /* 0x0004e80000000c00 */
[----:B------:R2:W4:Y:S04]  /*7730*/  @P0 LDS.128 R156, [R4+0x20] ;  /* 0x00002000049c0984 */ /* 0x0005280000000c00 */
        /* <DEDUP_REMOVED lines=9> */
[----:B------:R-:W-:Y:S01]  /*77d0*/  SEL R181, R181, RZ, P0 ;  /* 0x000000ffb5b57207 */ /* 0x000fe20000000000 */
[----:B-----5:R5:W-:Y:S02]  /*77e0*/  SYNCS.ARRIVE.TRANS64.RED.A1T0 RZ, [R3+URZ], RZ ;  /* 0x000000ff03ff79a7 */ /* 0x020be400081004ff */
[----:B-----5:R-:W-:Y:S04]  /*77f0*/  SEL R3, RZ, 0x1, P0 ;  /* 0x00000001ff037807 */ /* 0x020fe80000000000 */
[----:B--234-:R-:W-:Y:S02]  /*7800*/  LOP3.LUT R180, R180, R3, RZ, 0x3c, !PT ;  /* 0x00000003b4b47212 */ /* 0x01cfe400078e3cff */
.L_x_119:
[----:B------:R-:W-:Y:S05]  /*7810*/  BSYNC B1 ;  /* 0x0000000000017941 */ /* 0x000fea0003800000 */
.L_x_118:
[----:B------:R-:W-:Y:S01]  /*7820*/  VIADD R0, R80, 0x40 ;  /* 0x0000004050007836 */ /* 0x000fe20000000000 */
[----:B------:R-:W-:Y:S04]  /*7830*/  BSSY.RECONVERGENT B6, `(.L_x_123) ;  /* 0x0000015000067945 */ /* 0x000fe80003800200 */
[----:B------:R-:W-:Y:S04]  /*7840*/  SHF.R.U32.HI R0, RZ, 0x15, R0 ;  /* 0x00000015ff007819 */ /* 0x000fe80000011600 */
[----:B------:R-:W-:Y:S11]  /*7850*/  LOP3.LUT P0, RZ, R0, 0x3, R173, 0x48, !PT ;  /* 0x0000000300ff7812 */ /* 0x000ff600078048ad */
[----:B------:R-:W-:Y:S02]  /*7860*/  @!UPT UIADD3 URZ, UPT, UPT, URZ, URZ, URZ ;  /* 0x000000fffffff290 */ /* 0x000fe4000fffe0ff */
[----:B------:R-:W-:Y:S05]  /*7870*/  @!P0 BRA `(.L_x_124) ;  /* 0x0000000000408947 */ /* 0x000fea0003800000 */
[----:B------:R-:W2:Y:S01]  /*7880*/  LDCU.64 UR8, c[0x4][0x78] ;  /* 0x01000f00ff0877ac */ /* 0x000ea20008000a00 */
[----:B------:R-:W-:Y:S01]  /*7890*/  MOV R3, 0x0 ;  /* 0x0000000000037802 */ /* 0x000fe20000000f00 */
[----:B------:R-:W-:Y:S02]  /*78a0*/  HFMA2 R12, -RZ, RZ, 0, 5.9604644775390625e-08 ;  /* 0x00000001ff0c7431 */ /* 0x000fe400000001ff */
[----:B------:R-:W-:Y:S02]  /*78b0*/  IMAD.MOV.U32 R8, RZ, RZ, 0x192 ;  /* 0x00000192ff087424 */ /* 0x000fe400078e00ff */
[----:B------:R-:W-:Y:S01]  /*78c0*/  IMAD.MOV.U32 R13, RZ, RZ, RZ ;  /* 0x000000ffff0d7224 */ /* 0x000fe200078e00ff */
[----:B------:R-:W3:Y:S01]  /*78d0*/  LDCU.64 UR6, c[0x4][0x80] ;  /* 0x01001000ff0677ac */ /* 0x000ee20008000a00 */
[----:B------:R-:W4:Y:S01]  /*78e0*/  LDC.64 R2, c[0x4][R3] ;  /* 0x0100000003027b82 */ /* 0x000f220000000a00 */
[----:B------:R-:W5:Y:S01]  /*78f0*/  LDCU.64 UR4, c[0x4][0x18] ;  /* 0x01000300ff0477ac */ /* 0x000f620008000a00 */
[----:B--2---:R-:W-:Y:S01]  /*7900*/  MOV R5, UR9 ;  /* 0x0000000900057c02 */ /* 0x004fe20008000f00 */
[----:B------:R-:W-:Y:S01]  /*7910*/  IMAD.U32 R4, RZ, RZ, UR8 ;  /* 0x00000008ff047e24 */ /* 0x000fe2000f8e00ff */
[----:B---3--:R-:W-:Y:S01]  /*7920*/  MOV R7, UR7 ;  /* 0x0000000700077c02 */ /* 0x008fe20008000f00 */
[----:B------:R-:W-:Y:S01]  /*7930*/  IMAD.U32 R6, RZ, RZ, UR6 ;  /* 0x00000006ff067e24 */ /* 0x000fe2000f8e00ff */
[----:B-----5:R-:W-:Y:S01]  /*7940*/  MOV R11, UR5 ;  /* 0x00000005000b7c02 */ /* 0x020fe20008000f00 */
[----:B------:R-:W-:Y:S02]  /*7950*/  IMAD.U32 R10, RZ, RZ, UR4 ;  /* 0x00000004ff0a7e24 */ /* 0x000fe4000f8e00ff */
[----:B------:R-:W-:Y:S07]  /*7960*/  LEPC R20, `(.L_x_124) ;  /* 0x000000001014794e */ /* 0x000fee0000000000 */
[----:B-1--4-:R-:W-:Y:S05]  /*7970*/  CALL.ABS.NOINC R2 ;  /* 0x0000000002007343 */ /* 0x012fea0003c00000 */
.L_x_124:
[----:B------:R-:W-:Y:S05]  /*7980*/  BSYNC.RECONVERGENT B6 ;  /* 0x0000000000067941 */ /* 0x000fea0003800200 */
.L_x_123:
[----:B------:R-:W-:Y:S01]  /*7990*/  F2FP.F16.E4M3.UNPACK_B R4, R149 ;  /* 0x00000095ff04723e */ /* 0x000fe200020006ff */
[----:B------:R-:W-:Y:S05]  /*79a0*/  WARPSYNC.ALL ;  /* 0x0000000000007948 */ /* 0x000fea0003800000 */
[----:B------:R-:W-:Y:S01]  /*79b0*/  R2UR UR4, R80 ;  /* 0x00000000500472ca */ /* 0x000fe200000e0000 */
[--C-:B------:R-:W-:Y:S01]  /*79c0*/  HADD2.F32 R88, -RZ, R4.reuse.H0_H0 ;  /* 0x20000004ff587230 */ /* 0x100fe20000004100 */
[-C--:B------:R-:W-:Y:S01]  /*79d0*/  F2FP.F16.E4M3.UNPACK_B R0, R148.reuse ;  /* 0x00000094ff00723e */ /* 0x080fe200020006ff */
[----:B------:R-:W-:Y:S01]  /*79e0*/  HADD2.F32 R83, -RZ, R4.H1_H1 ;  /* 0x30000004ff537230 */ /* 0x000fe20000004100 */
[----:B------:R-:W-:Y:S01]  /*79f0*/  F2FP.F16.E4M3.UNPACK_B R4, R151 ;  /* 0x00000097ff04723e */ /* 0x000fe200020006ff */
[----:B------:R-:W-:Y:S01]  /*7a00*/  BSSY.RECONVERGENT B0, `(.L_x_125) ;  /* 0x0000116000007945 */ /* 0x000fe20003800200 */
[----:B------:R-:W-:Y:S01]  /*7a10*/  F2FP.F16.E4M3.UNPACK_B R3, R148.H1 ;  /* 0x00000094ff03723e */ /* 0x000fe200030006ff */
[--C-:B------:R-:W-:Y:S01]  /*7a20*/  HADD2.F32 R2, -RZ, R0.reuse.H0_H0 ;  /* 0x20000000ff027230 */ /* 0x100fe20000004100 */
[----:B-1----:R-:W-:Y:S01]  /*7a30*/  F2FP.F16.E4M3.UNPACK_B R135, R162 ;  /* 0x000000a2ff87723e */ /* 0x002fe200020006ff */
[----:B------:R-:W-:Y:S01]  /*7a40*/  HADD2.F32 R82, -RZ, R0.H1_H1 ;  /* 0x30000000ff527230 */ /* 0x000fe20000004100 */
[----:B------:R-:W-:Y:S01]  /*7a50*/  F2FP.F16.E4M3.UNPACK_B R0, R149.H1 ;  /* 0x00000095ff00723e */ /* 0x000fe200030006ff */
[--C-:B------:R-:W-:Y:S01]  /*7a60*/  HADD2.F32 R84, -RZ, R3.reuse.H0_H0 ;  /* 0x20000003ff547230 */ /* 0x100fe20000004100 */
[----:B------:R-:W-:Y:S01]  /*7a70*/  F2FP.F16.E4M3.UNPACK_B R125, R159.H1 ;  /* 0x0000009fff7d723e */ /* 0x000fe200030006ff */
[----:B------:R-:W-:Y:S01]  /*7a80*/  HADD2.F32 R86, -RZ, R3.H1_H1 ;  /* 0x30000003ff567230 */ /* 0x000fe20000004100 */
[-C--:B------:R-:W-:Y:S01]  /*7a90*/  F2FP.F16.E4M3.UNPACK_B R3, R150.reuse ;  /* 0x00000096ff03723e */ /* 0x080fe200020006ff */
[--C-:B------:R-:W-:Y:S01]  /*7aa0*/  HADD2.F32 R90, -RZ, R0.reuse.H0_H0 ;  /* 0x20000000ff5a7230 */ /* 0x100fe20000004100 */
[----:B------:R-:W-:Y:S01]  /*7ab0*/  ISETP.NE.AND P0, PT, R189, RZ, PT ;  /* 0x000000ffbd00720c */ /* 0x000fe20003f05270 */
[----:B------:R-:W-:Y:S01]  /*7ac0*/  HADD2.F32 R85, -RZ, R0.H1_H1 ;  /* 0x30000000ff557230 */ /* 0x000fe20000004100 */
[----:B------:R-:W-:Y:S01]  /*7ad0*/  F2FP.F16.E4M3.UNPACK_B R0, R150.H1 ;  /* 0x00000096ff00723e */ /* 0x000fe200030006ff */
[--C-:B------:R-:W-:Y:S01]  /*7ae0*/  HADD2.F32 R92, -RZ, R3.reuse.H0_H0 ;  /* 0x20000003ff5c7230 */ /* 0x100fe20000004100 */
[----:B------:R-:W-:Y:S01]  /*7af0*/  ISETP.NE.AND P6, PT, R204, RZ, PT ;  /* 0x000000ffcc00720c */ /* 0x000fe20003fc5270 */
[----:B------:R-:W-:Y:S01]  /*7b00*/  HADD2.F32 R87, -RZ, R3.H1_H1 ;  /* 0x30000003ff577230 */ /* 0x000fe20000004100 */
[----:B------:R-:W-:Y:S01]  /*7b10*/  F2FP.F16.E4M3.UNPACK_B R3, R151.H1 ;  /* 0x00000097ff03723e */ /* 0x000fe200030006ff */
[--C-:B------:R-:W-:Y:S02]  /*7b20*/  HADD2.F32 R94, -RZ, R0.reuse.H0_H0 ;  /* 0x20000000ff5e7230 */ /* 0x100fe40000004100 */
[----:B------:R-:W-:Y:S01]  /*7b30*/  HADD2.F32 R89, -RZ, R0.H1_H1 ;  /* 0x30000000ff597230 */ /* 0x000fe20000004100 */
[-C--:B------:R-:W-:Y:S01]  /*7b40*/  F2FP.F16.E4M3.UNPACK_B R0, R152.reuse ;  /* 0x00000098ff00723e */ /* 0x080fe200020006ff */
[--C-:B------:R-:W-:Y:S02]  /*7b50*/  HADD2.F32 R96, -RZ, R4.reuse.H0_H0 ;  /* 0x20000004ff607230 */ /* 0x100fe40000004100 */
[----:B------:R-:W-:Y:S01]  /*7b60*/  HADD2.F32 R91, -RZ, R4.H1_H1 ;  /* 0x30000004ff5b7230 */ /* 0x000fe20000004100 */
[-C--:B------:R-:W-:Y:S01]  /*7b70*/  F2FP.F16.E4M3.UNPACK_B R4, R153.reuse ;  /* 0x00000099ff04723e */ /* 0x080fe200020006ff */
[--C-:B------:R-:W-:Y:S02]  /*7b80*/  HADD2.F32 R100, -RZ, R0.reuse.H0_H0 ;  /* 0x20000000ff647230 */ /* 0x100fe40000004100 */
[----:B------:R-:W-:Y:S01]  /*7b90*/  HADD2.F32 R95, -RZ, R0.H1_H1 ;  /* 0x30000000ff5f7230 */ /* 0x000fe20000004100 */
[----:B------:R-:W-:Y:S01]  /*7ba0*/  F2FP.F16.E4M3.UNPACK_B R0, R153.H1 ;  /* 0x00000099ff00723e */ /* 0x000fe200030006ff */
[--C-:B------:R-:W-:Y:S02]  /*7bb0*/  HADD2.F32 R98, -RZ, R3.reuse.H0_H0 ;  /* 0x20000003ff627230 */ /* 0x100fe40000004100 */
[----:B------:R-:W-:Y:S01]  /*7bc0*/  HADD2.F32 R93, -RZ, R3.H1_H1 ;  /* 0x30000003ff5d7230 */ /* 0x000fe20000004100 */
[----:B------:R-:W-:Y:S01]  /*7bd0*/  F2FP.F16.E4M3.UNPACK_B R3, R152.H1 ;  /* 0x00000098ff03723e */ /* 0x000fe200030006ff */
[--C-:B------:R-:W-:Y:S02]  /*7be0*/  HADD2.F32 R106, -RZ, R0.reuse.H0_H0 ;  /* 0x20000000ff6a7230 */ /* 0x100fe40000004100 */
[----:B------:R-:W-:Y:S01]  /*7bf0*/  HADD2.F32 R101, -RZ, R0.H1_H1 ;  /* 0x30000000ff657230 */ /* 0x000fe20000004100 */
[-C--:B------:R-:W-:Y:S01]  /*7c00*/  F2FP.F16.E4M3.UNPACK_B R0, R154.reuse.H1 ;  /* 0x0000009aff00723e */ /* 0x080fe200030006ff */
[--C-:B------:R-:W-:Y:S02]  /*7c10*/  HADD2.F32 R104, -RZ, R4.reuse.H0_H0 ;  /* 0x20000004ff687230 */ /* 0x100fe40000004100 */
[----:B------:R-:W-:Y:S01]  /*7c20*/  HADD2.F32 R99, -RZ, R4.H1_H1 ;  /* 0x30000004ff637230 */ /* 0x000fe20000004100 */
[----:B------:R-:W-:Y:S01]  /*7c30*/  F2FP.F16.E4M3.UNPACK_B R4, R155 ;  /* 0x0000009bff04723e */ /* 0x000fe200020006ff */
[--C-:B------:R-:W-:Y:S02]  /*7c40*/  HADD2.F32 R102, -RZ, R3.reuse.H0_H0 ;  /* 0x20000003ff667230 */ /* 0x100fe40000004100 */
[----:B------:R-:W-:Y:S01]  /*7c50*/  HADD2.F32 R97, -RZ, R3.H1_H1 ;  /* 0x30000003ff617230 */ /* 0x000fe20000004100 */
[----:B------:R-:W-:Y:S01]  /*7c60*/  F2FP.F16.E4M3.UNPACK_B R3, R154 ;  /* 0x0000009aff03723e */ /* 0x000fe200020006ff */
[--C-:B------:R-:W-:Y:S02]  /*7c70*/  HADD2.F32 R110, -RZ, R0.reuse.H0_H0 ;  /* 0x20000000ff6e7230 */ /* 0x100fe40000004100 */
[----:B------:R-:W-:Y:S01]  /*7c80*/  HADD2.F32 R105, -RZ, R0.H1_H1 ;  /* 0x30000000ff697230 */ /* 0x000fe20000004100 */
[-C--:B------:R-:W-:Y:S01]  /*7c90*/  F2FP.F16.E4M3.UNPACK_B R0, R156.reuse ;  /* 0x0000009cff00723e */ /* 0x080fe200020006ff */
[--C-:B------:R-:W-:Y:S02]  /*7ca0*/  HADD2.F32 R112, -RZ, R4.reuse.H0_H0 ;  /* 0x20000004ff707230 */ /* 0x100fe40000004100 */
[----:B------:R-:W-:Y:S01]  /*7cb0*/  HADD2.F32 R107, -RZ, R4.H1_H1 ;  /* 0x30000004ff6b7230 */ /* 0x000fe20000004100 */
[----:B------:R-:W-:Y:S01]  /*7cc0*/  F2FP.F16.E4M3.UNPACK_B R4, R157 ;  /* 0x0000009dff04723e */ /* 0x000fe200020006ff */
[--C-:B------:R-:W-:Y:S02]  /*7cd0*/  HADD2.F32 R108, -RZ, R3.reuse.H0_H0 ;  /* 0x20000003ff6c7230 */ /* 0x100fe40000004100 */
[----:B------:R-:W-:Y:S01]  /*7ce0*/  HADD2.F32 R103, -RZ, R3.H1_H1 ;  /* 0x30000003ff677230 */ /* 0x000fe20000004100 */
[----:B------:R-:W-:Y:S01]  /*7cf0*/  F2FP.F16.E4M3.UNPACK_B R3, R155.H1 ;  /* 0x0000009bff03723e */ /* 0x000fe200030006ff */
[--C-:B------:R-:W-:Y:S02]  /*7d00*/  HADD2.F32 R116, -RZ, R0.reuse.H0_H0 ;  /* 0x20000000ff747230 */ /* 0x100fe40000004100 */
[----:B------:R-:W-:Y:S01]  /*7d10*/  HADD2.F32 R111, -RZ, R0.H1_H1 ;  /* 0x30000000ff6f7230 */ /* 0x000fe20000004100 */
[----:B------:R-:W-:Y:S01]  /*7d20*/  F2FP.F16.E4M3.UNPACK_B R0, R156.H1 ;  /* 0x0000009cff00723e */ /* 0x000fe200030006ff */
[--C-:B------:R-:W-:Y:S02]  /*7d30*/  HADD2.F32 R120, -RZ, R4.reuse.H0_H0 ;  /* 0x20000004ff787230 */ /* 0x100fe40000004100 */
[----:B------:R-:W-:Y:S02]  /*7d40*/  HADD2.F32 R115, -RZ, R4.H1_H1 ;  /* 0x30000004ff737230 */ /* 0x000fe40000004100 */
[--C-:B------:R-:W-:Y:S01]  /*7d50*/  HADD2.F32 R114, -RZ, R3.reuse.H0_H0 ;  /* 0x20000003ff727230 */ /* 0x100fe20000004100 */
[----:B------:R-:W1:Y:S01]  /*7d60*/  LDTM.x64 R4, tmem[UR4+0x40] ;  /* 0x00004004000479ee */ /* 0x000e620008340000 */
[----:B------:R-:W-:Y:S01]  /*7d70*/  HADD2.F32 R109, -RZ, R3.H1_H1 ;  /* 0x30000003ff6d7230 */ /* 0x000fe20000004100 */
[----:B------:R-:W-:Y:S01]  /*7d80*/  F2FP.F16.E4M3.UNPACK_B R3, R157.H1 ;  /* 0x0000009dff03723e */ /* 0x000fe200030006ff */
        /* <DEDUP_REMOVED lines=14> */
[----:B------:R-:W-:Y:S01]  /*7e70*/  F2FP.F16.E4M3.UNPACK_B R0, R160.H1 ;  /* 0x000000a0ff00723e */ /* 0x000fe200030006ff */
[--C-:B------:R-:W-:Y:S02]  /*7e80*/  HADD2.F32 R132, -RZ, R3.reuse.H0_H0 ;  /* 0x20000003ff847230 */ /* 0x100fe40000004100 */
[C---:B-1----:R-:W-:Y:S01]  /*7e90*/  FMUL R7, R78.reuse, R7 ;  /* 0x000000074e077220 */ /* 0x042fe20000400000 */
        /* <DEDUP_REMOVED lines=10> */
[C---:B------:R-:W-:Y:S01]  /*7f40*/  FMUL R0, R78.reuse, R4 ;  /* 0x000000044e007220 */ /* 0x040fe20000400000 */
[--C-:B------:R-:W-:Y:S01]  /*7f50*/  HADD2.F32 R140, -RZ, R135.reuse.H0_H0 ;  /* 0x20000087ff8c7230 */ /* 0x100fe20000004100 */
[----:B------:R-:W-:Y:S01]  /*7f60*/  F2FP.F16.E4M3.UNPACK_B R4, R163 ;  /* 0x000000a3ff04723e */ /* 0x000fe200020006ff */
[----:B------:R-:W-:Y:S02]  /*7f70*/  HADD2.F32 R135, -RZ, R135.H1_H1 ;  /* 0x30000087ff877230 */ /* 0x000fe40000004100 */
[C---:B------:R-:W-:Y:S01]  /*7f80*/  FFMA R0, R81.reuse, R2, R0 ;  /* 0x0000000251007223 */ /* 0x040fe20000000000 */
[C---:B------:R-:W-:Y:S01]  /*7f90*/  FMUL R2, R78.reuse, R5 ;  /* 0x000000054e027220 */ /* 0x040fe20000400000 */
[--C-:B------:R-:W-:Y:S01]  /*7fa0*/  HADD2.F32 R142, -RZ, R3.reuse.H0_H0 ;  /* 0x20000003ff8e7230 */ /* 0x100fe20000004100 */
[----:B------:R-:W-:Y:S01]  /*7fb0*/  F2FP.F16.E4M3.UNPACK_B R5, R163.H1 ;  /* 0x000000a3ff05723e */ /* 0x000fe200030006ff */
[----:B------:R-:W-:Y:S02]  /*7fc0*/  HADD2.F32 R137, -RZ, R3.H1_H1 ;  /* 0x30000003ff897230 */ /* 0x000fe40000004100 */
[C---:B------:R-:W-:Y:S01]  /*7fd0*/  FFMA R2, R81.reuse, R82, R2 ;  /* 0x0000005251027223 */ /* 0x040fe20000000002 */
[--C-:B------:R-:W-:Y:S02]  /*7fe0*/  HADD2.F32 R82, -RZ, R4.reuse.H0_H0 ;  /* 0x20000004ff527230 */ /* 0x100fe40000004100 */
[C---:B------:R-:W-:Y:S01]  /*7ff0*/  FMUL R3, R78.reuse, R6 ;  /* 0x000000064e037220 */ /* 0x040fe20000400000 */
[----:B------:R-:W-:Y:S02]  /*8000*/  HADD2.F32 R139, -RZ, R4.H1_H1 ;  /* 0x30000004ff8b7230 */ /* 0x000fe40000004100 */
[C---:B------:R-:W-:Y:S01]  /*8010*/  FMUL R4, R78.reuse, R9 ;  /* 0x000000094e047220 */ /* 0x040fe20000400000 */
[--C-:B------:R-:W-:Y:S02]  /*8020*/  HADD2.F32 R141, -RZ, R5.reuse.H1_H1 ;  /* 0x30000005ff8d7230 */ /* 0x100fe40000004100 */
[C---:B------:R-:W-:Y:S01]  /*8030*/  FFMA R3, R81.reuse, R84, R3 ;  /* 0x0000005451037223 */ /* 0x040fe20000000003 */
[----:B------:R-:W-:Y:S01]  /*8040*/  FFMA R7, R81, R86, R7 ;  /* 0x0000005651077223 */ /* 0x000fe20000000007 */
[----:B------:R-:W-:Y:S02]  /*8050*/  HADD2.F32 R84, -RZ, R5.H0_H0 ;  /* 0x20000005ff547230 */ /* 0x000fe40000004100 */
[C---:B------:R-:W-:Y:S01]  /*8060*/  FMUL R5, R78.reuse, R10 ;  /* 0x0000000a4e057220 */ /* 0x040fe20000400000 */
[C---:B------:R-:W-:Y:S01]  /*8070*/  FMUL R6, R78.reuse, R11 ;  /* 0x0000000b4e067220 */ /* 0x040fe20000400000 */
[C---:B------:R-:W-:Y:S01]  /*8080*/  FMUL R11, R78.reuse, R16 ;  /* 0x000000104e0b7220 */ /* 0x040fe20000400000 */
[----:B------:R-:W-:Y:S01]  /*8090*/  F2FP.SATFINITE.E4M3.F32.PACK_AB_MERGE_C R143, R7, R3, RZ ;  /* 0x00000003078f723e */ /* 0x000fe200048070ff */
[C---:B------:R-:W-:Y:S01]  /*80a0*/  FMUL R3, R78.reuse, R8 ;  /* 0x000000084e037220 */ /* 0x040fe20000400000 */
[C---:B------:R-:W-:Y:S01]  /*80b0*/  FMUL R7, R78.reuse, R12 ;  /* 0x0000000c4e077220 */ /* 0x040fe20000400000 */
[C---:B------:R-:W-:Y:S01]  /*80c0*/  FMUL R8, R78.reuse, R13 ;  /* 0x0000000d4e087220 */ /* 0x040fe20000400000 */
[C---:B------:R-:W-:Y:S01]  /*80d0*/  FMUL R12, R78.reuse, R17 ;  /* 0x000000114e0c7220 */ /* 0x040fe20000400000 */
[C---:B------:R-:W-:Y:S01]  /*80e0*/  FFMA R3, R81.reuse, R88, R3 ;  /* 0x0000005851037223 */ /* 0x040fe20000000003 */
[C---:B------:R-:W-:Y:S01]  /*80f0*/  FFMA R4, R81.reuse, R83, R4 ;  /* 0x0000005351047223 */ /* 0x040fe20000000004 */
[C---:B------:R-:W-:Y:S01]  /*8100*/  FFMA R5, R81.reuse, R90, R5 ;  /* 0x0000005a51057223 */ /* 0x040fe20000000005 */
[C---:B------:R-:W-:Y:S01]  /*8110*/  FFMA R6, R81.reuse, R85, R6 ;  /* 0x0000005551067223 */ /* 0x040fe20000000006 */
[C---:B------:R-:W-:Y:S01]  /*8120*/  FFMA R7, R81.reuse, R92, R7 ;  /* 0x0000005c51077223 */ /* 0x040fe20000000007 */
[C---:B------:R-:W-:Y:S01]  /*8130*/  FFMA R8, R81.reuse, R87, R8 ;  /* 0x0000005751087223 */ /* 0x040fe20000000008 */
[C---:B------:R-:W-:Y:S01]  /*8140*/  FMUL R16, R78.reuse, R21 ;  /* 0x000000154e107220 */ /* 0x040fe20000400000 */
[----:B------:R-:W-:Y:S01]  /*8150*/  FMUL R9, R78, R14 ;  /* 0x0000000e4e097220 */ /* 0x000fe20000400000 */
[----:B------:R-:W-:Y:S01]  /*8160*/  F2FP.SATFINITE.E4M3.F32.PACK_AB_MERGE_C R5, R6, R5, RZ ;  /* 0x000000050605723e */ /* 0x000fe200048070ff */
[C---:B------:R-:W-:Y:S01]  /*8170*/  FMUL R10, R78.reuse, R15 ;  /* 0x0000000f4e0a7220 */ /* 0x040fe20000400000 */
[C---:B------:R-:W-:Y:S01]  /*8180*/  FMUL R15, R78.reuse, R20 ;  /* 0x000000144e0f7220 */ /* 0x040fe20000400000 */
[C---:B------:R-:W-:Y:S01]  /*8190*/  FFMA R9, R81.reuse, R94, R9 ;  /* 0x0000005e51097223 */ /* 0x040fe20000000009 */
[C---:B------:R-:W-:Y:S01]  /*81a0*/  FMUL R20, R78.reuse, R25 ;  /* 0x000000194e147220 */ /* 0x040fe20000400000 */
[C---:B------:R-:W-:Y:S01]  /*81b0*/  FFMA R10, R81.reuse, R89, R10 ;  /* 0x00000059510a7223 */ /* 0x040fe2000000000a */
[C---:B------:R-:W-:Y:S01]  /*81c0*/  FFMA R11, R81.reuse, R96, R11 ;  /* 0x00000060510b7223 */ /* 0x040fe2000000000b */
[C---:B------:R-:W-:Y:S01]  /*81d0*/  FFMA R12, R81.reuse, R91, R12 ;  /* 0x0000005b510c7223 */ /* 0x040fe2000000000c */
[C---:B------:R-:W-:Y:S01]  /*81e0*/  FMUL R13, R78.reuse, R18 ;  /* 0x000000124e0d7220 */ /* 0x040fe20000400000 */
[----:B------:R-:W-:Y:S01]  /*81f0*/  FMUL R14, R78, R19 ;  /* 0x000000134e0e7220 */ /* 0x000fe20000400000 */
[----:B------:R-:W-:Y:S01]  /*8200*/  F2FP.SATFINITE.E4M3.F32.PACK_AB_MERGE_C R9, R10, R9, RZ ;  /* 0x000000090a09723e */ /* 0x000fe200048070ff */
[C---:B------:R-:W-:Y:S01]  /*8210*/  FMUL R19, R78.reuse, R24 ;  /* 0x000000184e137220 */ /* 0x040fe20000400000 */
        /* <DEDUP_REMOVED lines=17> */
[----:B------:R-:W-:Y:S01]  /*8330*/  FMUL R27, R78, R32 ;  /* 0x000000204e1b7220 */ /* 0x000fe20000400000 */
[C---:B------:R-:W-:Y:S01]  /*8340*/  FFMA R21, R81.reuse, R106, R21 ;  /* 0x0000006a51157223 */ /* 0x040fe20000000015 */
[C---:B------:R-:W-:Y:S01]  /*8350*/  FFMA R22, R81.reuse, R101, R22 ;  /* 0x0000006551167223 */ /* 0x040fe20000000016 */
[----:B------:R-:W-:Y:S01]  /*8360*/  F2FP.SATFINITE.E4M3.F32.PACK_AB_MERGE_C R16, R16, R15, R17 ;  /* 0x0000000f1010723e */ /* 0x000fe20004807011 */
[C---:B------:R-:W-:Y:S01]  /*8370*/  FFMA R23, R81.reuse, R108, R23 ;  /* 0x0000006c51177223 */ /* 0x040fe20000000017 */
[C---:B------:R-:W-:Y:S01]  /*8380*/  FFMA R24, R81.reuse, R103, R24 ;  /* 0x0000006751187223 */ /* 0x040fe20000000018 */
[----:B------:R-:W-:Y:S01]  /*8390*/  FMUL R32, R78, R37 ;  /* 0x000000254e207220 */ /* 0x000fe20000400000 */
[----:B------:R-:W-:Y:S01]  /*83a0*/  F2FP.SATFINITE.E4M3.F32.PACK_AB_MERGE_C R21, R22, R21, RZ ;  /* 0x000000151615723e */ /* 0x000fe200048070ff */
[C---:B------:R-:W-:Y:S01]  /*83b0*/  FMUL R25, R78.reuse, R30 ;  /* 0x0000001e4e197220 */ /* 0x040fe20000400000 */
[C---:B------:R-:W-:Y:S01]  /*83c0*/  FMUL R26, R78.reuse, R31 ;  /* 0x0000001f4e1a7220 */ /* 0x040fe20000400000 */
[----:B------:R-:W-:Y:S01]  /*83d0*/  FMUL R31, R78, R36 ;  /* 0x000000244e1f7220 */ /* 0x000fe20000400000 */
[----:B------:R-:W-:Y:S01]  /*83e0*/  F2FP.SATFINITE.E4M3.F32.PACK_AB_MERGE_C R17, R20, R19, R21 ;  /* 0x000000131411723e */ /* 0x000fe20004807015 */
        /* <DEDUP_REMOVED lines=8> */
[----:B------:R-:W-:Y:S01]  /*8470*/  FMUL R35, R78, R40 ;  /* 0x000000284e237220 */ /* 0x000fe20000400000 */
[C---:B------:R-:W-:Y:S01]  /*8480*/  FFMA R29, R81.reuse, R114, R29 ;  /* 0x00000072511d7223 */ /* 0x040fe2000000001d */
[----:B------:R-:W-:Y:S01]  /*8490*/  F2FP.SATFINITE.E4M3.F32.PACK_AB_MERGE_C R18, R24, R23, R18 ;  /* 0x000000171812723e */ /* 0x000fe20004807012 */
        /* <DEDUP_REMOVED lines=22> */
[C---:B------:R-:W-:Y:S01]  /*8600*/  FMUL R41, R78.reuse, R46 ;  /* 0x0000002e4e297220 */ /* 0x040fe20000400000 */
[C---:B------:R-:W-:Y:S01]  /*8610*/  FMUL R42, R78.reuse, R47 ;  /* 0x0000002f4e2a7220 */ /* 0x040fe20000400000 */
[C---:B------:R-:W-:Y:S01]  /*8620*/  FFMA R40, R81.reuse, R119, R40 ;  /* 0x0000007751287223 */ /* 0x040fe20000000028 */
[--C-:B------:R-:W-:Y:S02]  /*8630*/  HADD2.F32 R130, -RZ, R125.reuse.H0_H0 ;  /* 0x2000007dff827230 */ /* 0x100fe40000004100 */
[C---:B------:R-:W-:Y:S01]  /*8640*/  FFMA R41, R81.reuse, R126, R41 ;  /* 0x0000007e51297223 */ /* 0x040fe20000000029 */
[----:B------:R-:W-:Y:S02]  /*8650*/  HADD2.F32 R125, -RZ, R125.H1_H1 ;  /* 0x3000007dff7d7230 */ /* 0x000fe40000004100 */
[C---:B------:R-:W-:Y:S01]  /*8660*/  FMUL R45, R78.reuse, R50 ;  /* 0x000000324e2d7220 */ /* 0x040fe20000400000 */
[C---:B------:R-:W-:Y:S01]  /*8670*/  FFMA R42, R81.reuse, R121, R42 ;  /* 0x00000079512a7223 */ /* 0x040fe2000000002a */
[C---:B------:R-:W-:Y:S01]  /*8680*/  FMUL R46, R78.reuse, R51 ;  /* 0x000000334e2e7220 */ /* 0x040fe20000400000 */
[C---:B------:R-:W-:Y:S01]  /*8690*/  FFMA R43, R81.reuse, R128, R43 ;  /* 0x00000080512b7223 */ /* 0x040fe2000000002b */
[C---:B------:R-:W-:Y:S01]  /*86a0*/  FMUL R47, R78.reuse, R52 ;  /* 0x000000344e2f7220 */ /* 0x040fe20000400000 */
        /* <DEDUP_REMOVED lines=10> */
[C---:B------:R-:W-:Y:S01]  /*8750*/  FFMA R45, R81.reuse, R130, R45 ;  /* 0x00000082512d7223 */ /* 0x040fe2000000002d */
[C---:B------:R-:W-:Y:S01]  /*8760*/  FMUL R59, R78.reuse, R64 ;  /* 0x000000404e3b7220 */ /* 0x040fe20000400000 */
[C---:B------:R-:W-:Y:S01]  /*8770*/  FMUL R60, R78.reuse, R65 ;  /* 0x000000414e3c7220 */ /* 0x040fe20000400000 */
[C---:B------:R-:W-:Y:S01]  /*8780*/  FMUL R61, R78.reuse, R66 ;  /* 0x000000424e3d7220 */ /* 0x040fe20000400000 */
[----:B------:R-:W-:Y:S01]  /*8790*/  FMUL R62, R78, R67 ;  /* 0x000000434e3e7220 */ /* 0x000fe20000400000 */
[C---:B------:R-:W-:Y:S01]  /*87a0*/  FFMA R46, R81.reuse, R125, R46 ;  /* 0x0000007d512e7223 */ /* 0x040fe2000000002e */
[----:B------:R-:W-:Y:S01]  /*87b0*/  F2FP.SATFINITE.E4M3.F32.PACK_AB_MERGE_C R64, R2, R0, R143 ;  /* 0x000000000240723e */ /* 0x000fe2000480708f */
[C---:B------:R-:W-:Y:S01]  /*87c0*/  FFMA R47, R81.reuse, R132, R47 ;  /* 0x00000084512f7223 */ /* 0x040fe2000000002f */
[----:B------:R-:W-:Y:S01]  /*87d0*/  F2FP.SATFINITE.E4M3.F32.PACK_AB_MERGE_C R65, R4, R3, R5 ;  /* 0x000000030441723e */ /* 0x000fe20004807005 */
[C---:B------:R-:W-:Y:S01]  /*87e0*/  FFMA R48, R81.reuse, R127, R48 ;  /* 0x0000007f51307223 */ /* 0x040fe20000000030 */
[----:B------:R-:W-:Y:S01]  /*87f0*/  F2FP.SATFINITE.E4M3.F32.PACK_AB_MERGE_C R66, R8, R7, R9 ;  /* 0x000000070842723e */ /* 0x000fe20004807009 */
[C---:B------:R-:W-:Y:S01]  /*8800*/  FFMA R49, R81.reuse, R134, R49 ;  /* 0x0000008651317223 */ /* 0x040fe20000000031 */
[----:B------:R-:W-:Y:S01]  /*8810*/  F2FP.SATFINITE.E4M3.F32.PACK_AB_MERGE_C R67, R12, R11, R13 ;  /* 0x0000000b0c43723e */ /* 0x000fe2000480700d */
[----:B------:R-:W-:Y:S01]  /*8820*/  FMUL R53, R78, R58 ;  /* 0x0000003a4e357220 */ /* 0x000fe20000400000 */
[C---:B------:R-:W-:Y:S01]  /*8830*/  FFMA R50, R81.reuse, R129, R50 ;  /* 0x0000008151327223 */ /* 0x040fe20000000032 */
[C---:B------:R-:W-:Y:S01]  /*8840*/  FFMA R51, R81.reuse, R136, R51 ;  /* 0x0000008851337223 */ /* 0x040fe20000000033 */
[C---:B------:R-:W-:Y:S01]  /*8850*/  FFMA R52, R81.reuse, R131, R52 ;  /* 0x0000008351347223 */ /* 0x040fe20000000034 */
[----:B------:R1:W-:Y:S01]  /*8860*/  STS.128 [R172+UR49+0xa200], R64 ;  /* 0x00a20040ac007988 */ /* 0x0003e20008000c31 */
[C---:B------:R-:W-:Y:S01]  /*8870*/  FFMA R53, R81.reuse, R138, R53 ;  /* 0x0000008a51357223 */ /* 0x040fe20000000035 */
[----:B------:R-:W-:Y:S01]  /*8880*/  F2FP.SATFINITE.E4M3.F32.PACK_AB_MERGE_C R37, R38, R37, RZ ;  /* 0x000000252625723e */ /* 0x000fe200048070ff */
[C---:B------:R-:W-:Y:S01]  /*8890*/  FFMA R54, R81.reuse, R133, R54 ;  /* 0x0000008551367223 */ /* 0x040fe20000000036 */
[----:B------:R-:W-:Y:S01]  /*88a0*/  FMUL R58, R78, R63 ;  /* 0x0000003f4e3a7220 */ /* 0x000fe20000400000 */
[C---:B------:R-:W-:Y:S01]  /*88b0*/  FFMA R55, R81.reuse, R140, R55 ;  /* 0x0000008c51377223 */ /* 0x040fe20000000037 */
[C---:B------:R-:W-:Y:S01]  /*88c0*/  FFMA R56, R81.reuse, R135, R56 ;  /* 0x0000008751387223 */ /* 0x040fe20000000038 */
[C---:B------:R-:W-:Y:S01]  /*88d0*/  FFMA R57, R81.reuse, R142, R57 ;  /* 0x0000008e51397223 */ /* 0x040fe20000000039 */
[----:B------:R1:W-:Y:S01]  /*88e0*/  STS.128 [R193+0xa010], R16 ;  /* 0x00a01010c1007388 */ /* 0x0003e20000000c00 */
[----:B------:R-:W-:Y:S01]  /*88f0*/  F2FP.SATFINITE.E4M3.F32.PACK_AB_MERGE_C R33, R36, R35, R37 ;  /* 0x000000232421723e */ /* 0x000fe20004807025 */
[C---:B------:R-:W-:Y:S01]  /*8900*/  FFMA R58, R81.reuse, R137, R58 ;  /* 0x00000089513a7223 */ /* 0x040fe2000000003a */
[----:B------:R-:W-:Y:S01]  /*8910*/  F2FP.SATFINITE.E4M3.F32.PACK_AB_MERGE_C R34, R42, R41, RZ ;  /* 0x000000292a22723e */ /* 0x000fe200048070ff */
[C---:B------:R-:W-:Y:S01]  /*8920*/  FFMA R59, R81.reuse, R82, R59 ;  /* 0x00000052513b7223 */ /* 0x040fe2000000003b */
[----:B------:R-:W-:Y:S01]  /*8930*/  F2FP.SATFINITE.E4M3.F32.PACK_AB_MERGE_C R35, R46, R45, RZ ;  /* 0x0000002d2e23723e */ /* 0x000fe200048070ff */
        /* <DEDUP_REMOVED lines=25> */
[----:B------:R-:W-:Y:S02]  /*8ad0*/  UIADD3 UR8, UP0, UPT, UR52, 0x680, URZ ;  /* 0x0000068034087890 */ /* 0x000fe4000ff1e0ff */
[----:B------:R-:W-:Y:S02]  /*8ae0*/  UIADD3 UR5, UPT, UPT, UR41, 0x40, URZ ;  /* 0x0000004029057890 */ /* 0x000fe4000fffe0ff */
[----:B------:R-:W-:Y:S02]  /*8af0*/  UIADD3 UR4, UPT, UPT, UR49, 0xa200, URZ ;  /* 0x0000a20031047890 */ /* 0x000fe4000fffe0ff */
[----:B------:R-:W-:Y:S01]  /*8b00*/  UIADD3.X UR9, UPT, UPT, URZ, UR53, URZ, UP0, !UPT ;  /* 0x00000035ff097290 */ /* 0x000fe200087fe4ff */
[----:B------:R-:W-:Y:S01]  /*8b10*/  UMOV UR6, UR42 ;  /* 0x0000002a00067c82 */ /* 0x000fe20008000000 */
[----:B------:R-:W-:Y:S07]  /*8b20*/  UMOV UR7, UR36 ;  /* 0x0000002400077c82 */ /* 0x000fee0008000000 */
[----:B------:R2:W-:Y:S01]  /*8b30*/  UTMASTG.3D [UR4], [UR8] ;  /* 0x00000004080073b5 */ /* 0x0005e20008010000 */
[----:B------:R0:W-:Y:S01]  /*8b40*/  UTMACMDFLUSH ;  /* 0x00000000000079b7 */ /* 0x0001e20000000000 */
[----:B--2---:R-:W-:Y:S04]  /*8b50*/  DEPBAR.LE SB0, 0x1 ;  /* 0x000080400000791a */ /* 0x004fe80000000000 */
.L_x_126:
[----:B------:R-:W-:Y:S05]  /*8b60*/  BSYNC.RECONVERGENT B0 ;  /* 0x0000000000007941 */ /* 0x000fea0003800200 */
.L_x_125:
        /* <DEDUP_REMOVED lines=16> */
.L_x_130:
[----:B------:R-:W-:Y:S05]  /*8c70*/  BSYNC B0 ;  /* 0x0000000000007941 */ /* 0x000fea0003800000 */
.L_x_129:
        /* <DEDUP_REMOVED lines=20> */
.L_x_128:
[----:B------:R-:W-:Y:S05]  /*8dc0*/  BSYNC B1 ;  /* 0x0000000000017941 */ /* 0x000fea0003800000 */
.L_x_127:
[----:B--2---:R-:W-:Y:S01]  /*8dd0*/  VIADD R0, R80, 0x80 ;  /* 0x0000008050007836 */ /* 0x004fe20000000000 */
        /* <DEDUP_REMOVED lines=10> */
[----:B------:R-:W5:Y:S01]  /*8e80*/  LDCU.64 UR6, c[0x4][0x80] ;  /* 0x01001000ff0677ac */ /* 0x000f620008000a00 */
[----:B------:R-:W1:Y:S01]  /*8e90*/  LDC.64 R2, c[0x4][R3] ;  /* 0x0100000003027b82 */ /* 0x000e620000000a00 */
[----:B------:R-:W3:Y:S01]  /*8ea0*/  LDCU.64 UR4, c[0x4][0x18] ;  /* 0x01000300ff0477ac */ /* 0x000ee20008000a00 */
[----:B--2---:R-:W-:Y:S01]  /*8eb0*/  MOV R5, UR9 ;  /* 0x0000000900057c02 */ /* 0x004fe20008000f00 */
[----:B------:R-:W-:Y:S01]  /*8ec0*/  IMAD.U32 R4, RZ, RZ, UR8 ;  /* 0x00000008ff047e24 */ /* 0x000fe2000f8e00ff */
[----:B-----5:R-:W-:Y:S01]  /*8ed0*/  MOV R7, UR7 ;  /* 0x0000000700077c02 */ /* 0x020fe20008000f00 */
[----:B------:R-:W-:Y:S01]  /*8ee0*/  IMAD.U32 R6, RZ, RZ, UR6 ;  /* 0x00000006ff067e24 */ /* 0x000fe2000f8e00ff */
[----:B---3--:R-:W-:Y:S01]  /*8ef0*/  MOV R11, UR5 ;  /* 0x00000005000b7c02 */ /* 0x008fe20008000f00 */
[----:B------:R-:W-:Y:S02]  /*8f00*/  IMAD.U32 R10, RZ, RZ, UR4 ;  /* 0x00000004ff0a7e24 */ /* 0x000fe4000f8e00ff */
[----:B------:R-:W-:Y:S07]  /*8f10*/  LEPC R20, `(.L_x_133) ;  /* 0x000000001014794e */ /* 0x000fee0000000000 */
[----:B-1--4-:R-:W-:Y:S05]  /*8f20*/  CALL.ABS.NOINC R2 ;  /* 0x0000000002007343 */ /* 0x012fea0003c00000 */
.L_x_133:
[----:B------:R-:W-:Y:S05]  /*8f30*/  BSYNC.RECONVERGENT B6 ;  /* 0x0000000000067941 */ /* 0x000fea0003800200 */
.L_x_132:
[----:B---3--:R-:W-:Y:S01]  /*8f40*/  F2FP.F16.E4M3.UNPACK_B R4, R149 ;  /* 0x00000095ff04723e */ /* 0x008fe200020006ff */
        /* <DEDUP_REMOVED lines=13> */
[----:B----4-:R-:W-:Y:S01]  /*9020*/  F2FP.F16.E4M3.UNPACK_B R125, R159.H1 ;  /* 0x0000009fff7d723e */ /* 0x010fe200030006ff */
        /* <DEDUP_REMOVED lines=262> */
[----:B------:R-:W-:Y:S02]  /*a090*/  UIADD3 UR8, UP0, UPT, UR52, 0x680, URZ ;  /* 0x0000068034087890 */ /* 0x000fe4000ff1e0ff */
[----:B------:R-:W-:Y:S02]  /*a0a0*/  UIADD3 UR5, UPT, UPT, UR41, 0x80, URZ ;  /* 0x0000008029057890 */ /* 0x000fe4000fffe0ff */
[----:B------:R-:W-:Y:S01]  /*a0b0*/  MOV R188, UR10 ;  /* 0x0000000a00bc7c02 */ /* 0x000fe20008000f00 */
[----:B------:R-:W-:Y:S01]  /*a0c0*/  UIADD3.X UR9, UPT, UPT, URZ, UR53, URZ, UP0, !UPT ;  /* 0x00000035ff097290 */ /* 0x000fe200087fe4ff */
[----:B------:R-:W-:Y:S02]  /*a0d0*/  UMOV UR6, UR42 ;  /* 0x0000002a00067c82 */ /* 0x000fe40008000000 */
[----:B------:R-:W-:Y:S01]  /*a0e0*/  R2UR UR4, R188 ;  /* 0x00000000bc0472ca */ /* 0x000fe200000e0000 */
[----:B------:R-:W-:Y:S11]  /*a0f0*/  UMOV UR7, UR36 ;  /* 0x0000002400077c82 */ /* 0x000ff60008000000 */
[----:B------:R-:W-:Y:S01]  /*a100*/  @!UPT UIADD3 URZ, UPT, UPT, URZ, URZ, URZ ;  /* 0x000000fffffff290 */ /* 0x000fe2000fffe0ff */
[----:B------:R2:W-:Y:S01]  /*a110*/  UTMASTG.3D [UR4], [UR8] ;  /* 0x00000004080073b5 */ /* 0x0005e20008010000 */
[----:B------:R0:W-:Y:S01]  /*a120*/  UTMACMDFLUSH ;  /* 0x00000000000079b7 */ /* 0x0001e20000000000 */
[----:B--2---:R-:W-:Y:S04]  /*a130*/  DEPBAR.LE SB0, 0x1 ;  /* 0x000080400000791a */ /* 0x004fe80000000000 */
.L_x_135:
[----:B------:R-:W-:Y:S05]  /*a140*/  BSYNC.RECONVERGENT B0 ;  /* 0x0000000000007941 */ /* 0x000fea0003800200 */
.L_x_134:
        /* <DEDUP_REMOVED lines=16> */
.L_x_139:
[----:B------:R-:W-:Y:S05]  /*a250*/  BSYNC B0 ;  /* 0x0000000000007941 */ /* 0x000fea0003800000 */
.L_x_138:
        /* <DEDUP_REMOVED lines=20> */
.L_x_137:
[----:B------:R-:W-:Y:S05]  /*a3a0*/  BSYNC B1 ;  /* 0x0000000000017941 */ /* 0x000fea0003800000 */
.L_x_136:
[----:B--2---:R-:W-:Y:S05]  /*a3b0*/  VIADD R0, R80, 0xc0 ;  /* 0x000000c050007836 */ /* 0x004fea0000000000 */
        /* <DEDUP_REMOVED lines=20> */
.L_x_141:
[----:B------:R-:W-:Y:S01]  /*a500*/  ISETP.NE.AND P0, PT, R189, RZ, PT ;  /* 0x000000ffbd00720c */ /* 0x000fe20003f05270 */
[----:B------:R-:W-:Y:S05]  /*a510*/  WARPSYNC.ALL ;  /* 0x0000000000007948 */ /* 0x000fea0003800000 */
[----:B------:R-:W-:Y:S01]  /*a520*/  R2UR UR4, R80 ;  /* 0x00000000500472ca */ /* 0x000fe200000e0000 */
[----:B------:R-:W-:Y:S01]  /*a530*/  BSSY.RECONVERGENT B0, `(.L_x_142) ;  /* 0x000011c000007945 */ /* 0x000fe20003800200 */
[----:B---3--:R-:W-:Y:S02]  /*a540*/  F2FP.F16.E4M3.UNPACK_B R11, R149 ;  /* 0x00000095ff0b723e */ /* 0x008fe400020006ff */
[----:B------:R-:W-:Y:S02]  /*a550*/  F2FP.F16.E4M3.UNPACK_B R10, R150 ;  /* 0x00000096ff0a723e */ /* 0x000fe400020006ff */
[----:B------:R-:W-:Y:S01]  /*a560*/  F2FP.F16.E4M3.UNPACK_B R9, R151 ;  /* 0x00000097ff09723e */ /* 0x000fe200020006ff */
[--C-:B------:R-:W-:Y:S01]  /*a570*/  HADD2.F32 R83, -RZ, R11.reuse.H0_H0 ;  /* 0x2000000bff537230 */ /* 0x100fe20000004100 */
[----:B----4-:R-:W-:Y:S01]  /*a580*/  F2FP.F16.E4M3.UNPACK_B R8, R152 ;  /* 0x00000098ff08723e */ /* 0x010fe200020006ff */
[----:B------:R-:W-:Y:S01]  /*a590*/  HADD2.F32 R84, -RZ, R11.H1_H1 ;  /* 0x3000000bff547230 */ /* 0x000fe20000004100 */
[----:B------:R-:W-:Y:S01]  /*a5a0*/  F2FP.F16.E4M3.UNPACK_B R7, R153 ;  /* 0x00000099ff07723e */ /* 0x000fe200020006ff */
[--C-:B------:R-:W-:Y:S01]  /*a5b0*/  HADD2.F32 R87, -RZ, R10.reuse.H0_H0 ;  /* 0x2000000aff577230 */ /* 0x100fe20000004100 */
[----:B------:R-:W-:Y:S01]  /*a5c0*/  F2FP.F16.E4M3.UNPACK_B R6, R154 ;  /* 0x0000009aff06723e */ /* 0x000fe200020006ff */
[----:B------:R-:W-:Y:S01]  /*a5d0*/  HADD2.F32 R88, -RZ, R10.H1_H1 ;  /* 0x3000000aff587230 */ /* 0x000fe20000004100 */
[----:B------:R-:W-:Y:S01]  /*a5e0*/  F2FP.F16.E4M3.UNPACK_B R5, R155 ;  /* 0x0000009bff05723e */ /* 0x000fe200020006ff */
[--C-:B------:R-:W-:Y:S01]  /*a5f0*/  HADD2.F32 R91, -RZ, R9.reuse.H0_H0 ;  /* 0x20000009ff5b7230 */ /* 0x100fe20000004100 */
[----:B-1----:R-:W-:Y:S01]  /*a600*/  F2FP.F16.E4M3.UNPACK_B R4, R156 ;  /* 0x0000009cff04723e */ /* 0x002fe200020006ff */
[----:B------:R-:W-:Y:S01]  /*a610*/  HADD2.F32 R93, -RZ, R9.H1_H1 ;  /* 0x30000009ff5d7230 */ /* 0x000fe20000004100 */
[-C--:B------:R-:W-:Y:S01]  /*a620*/  F2FP.F16.E4M3.UNPACK_B R2, R148.reuse ;  /* 0x00000094ff02723e */ /* 0x080fe200020006ff */
[--C-:B------:R-:W-:Y:S01]  /*a630*/  HADD2.F32 R94, -RZ, R8.reuse.H0_H0 ;  /* 0x20000008ff5e7230 */ /* 0x100fe20000004100 */
[----:B------:R-:W-:Y:S01]  /*a640*/  F2FP.F16.E4M3.UNPACK_B R148, R148.H1 ;  /* 0x00000094ff94723e */ /* 0x000fe200030006ff */
[----:B------:R-:W-:Y:S01]  /*a650*/  HADD2.F32 R97, -RZ, R8.H1_H1 ;  /* 0x30000008ff617230 */ /* 0x000fe20000004100 */
[----:B------:R-:W-:Y:S01]  /*a660*/  F2FP.F16.E4M3.UNPACK_B R149, R149.H1 ;  /* 0x00000095ff95723e */ /* 0x000fe200030006ff */
[--C-:B------:R-:W-:Y:S01]  /*a670*/  HADD2.F32 R98, -RZ, R7.reuse.H0_H0 ;  /* 0x20000007ff627230 */ /* 0x100fe20000004100 */
[----:B------:R-:W-:Y:S01]  /*a680*/  F2FP.F16.E4M3.UNPACK_B R150, R150.H1 ;  /* 0x00000096ff96723e */ /* 0x000fe200030006ff */
[----:B------:R-:W-:Y:S01]  /*a690*/  HADD2.F32 R101, -RZ, R7.H1_H1 ;  /* 0x30000007ff657230 */ /* 0x000fe20000004100 */
[----:B------:R-:W-:Y:S01]  /*a6a0*/  F2FP.F16.E4M3.UNPACK_B R151, R151.H1 ;  /* 0x00000097ff97723e */ /* 0x000fe200030006ff */
[--C-:B------:R-:W-:Y:S01]  /*a6b0*/  HADD2.F32 R102, -RZ, R6.reuse.H0_H0 ;  /* 0x20000006ff667230 */ /* 0x100fe20000004100 */
[----:B------:R-:W-:Y:S01]  /*a6c0*/  IADD3 R191, PT, PT, R191, 0xd0, RZ ;  /* 0x000000d0bfbf7810 */ /* 0x000fe20007ffe0ff */
[----:B------:R-:W-:Y:S01]  /*a6d0*/  HADD2.F32 R105, -RZ, R6.H1_H1 ;  /* 0x30000006ff697230 */ /* 0x000fe20000004100 */
[----:B------:R-:W-:Y:S01]  /*a6e0*/  F2FP.F16.E4M3.UNPACK_B R138, R163 ;  /* 0x000000a3ff8a723e */ /* 0x000fe200020006ff */
[--C-:B------:R-:W-:Y:S01]  /*a6f0*/  HADD2.F32 R106, -RZ, R5.reuse.H0_H0 ;  /* 0x20000005ff6a7230 */ /* 0x100fe20000004100 */
[----:B------:R-:W-:Y:S01]  /*a700*/  LOP3.LUT R191, R191, 0xfefffff8, RZ, 0xc0, !PT ;  /* 0xfefffff8bfbf7812 */ /* 0x000fe200078ec0ff */
[----:B------:R-:W-:Y:S01]  /*a710*/  HADD2.F32 R109, -RZ, R5.H1_H1 ;  /* 0x30000005ff6d7230 */ /* 0x000fe20000004100 */
[----:B------:R-:W-:Y:S01]  /*a720*/  F2FP.F16.E4M3.UNPACK_B R116, R157 ;  /* 0x0000009dff74723e */ /* 0x000fe200020006ff */
[--C-:B------:R-:W-:Y:S01]  /*a730*/  HADD2.F32 R110, -RZ, R4.reuse.H0_H0 ;  /* 0x20000004ff6e7230 */ /* 0x100fe20000004100 */
[----:B------:R-:W-:Y:S01]  /*a740*/  F2FP.F16.E4M3.UNPACK_B R120, R158 ;  /* 0x0000009eff78723e */ /* 0x000fe200020006ff */
[----:B------:R-:W-:Y:S01]  /*a750*/  HADD2.F32 R113, -RZ, R4.H1_H1 ;  /* 0x30000004ff717230 */ /* 0x000fe20000004100 */
[----:B------:R-:W-:Y:S01]  /*a760*/  F2FP.F16.E4M3.UNPACK_B R124, R159 ;  /* 0x0000009fff7c723e */ /* 0x000fe200020006ff */
[----:B------:R-:W1:Y:S01]  /*a770*/  LDTM.x64 R4, tmem[UR4+0xc0] ;  /* 0x0000c004000479ee */ /* 0x000e620008340000 */
[--C-:B------:R-:W-:Y:S01]  /*a780*/  HADD2.F32 R0, -RZ, R2.reuse.H0_H0 ;  /* 0x20000002ff007230 */ /* 0x100fe20000004100 */
[----:B------:R-:W-:Y:S01]  /*a790*/  NOP ;  /* 0x0000000000007918 */ /* 0x000fe20000000000 */
[----:B-1----:R1:W-:Y:S01]  /*a7a0*/  SYNCS.ARRIVE.TRANS64.RED.A1T0 RZ, [R191+URZ], RZ ;  /* 0x000000ffbfff79a7 */ /* 0x0023e200081004ff */
[----:B------:R-:W-:Y:S01]  /*a7b0*/  HADD2.F32 R2, -RZ, R2.H1_H1 ;  /* 0x30000002ff027230 */ /* 0x000fe20000004100 */
[----:B------:R-:W-:Y:S01]  /*a7c0*/  F2FP.F16.E4M3.UNPACK_B R128, R160 ;  /* 0x000000a0ff80723e */ /* 0x000fe200020006ff */
[--C-:B------:R-:W-:Y:S01]  /*a7d0*/  HADD2.F32 R86, -RZ, R149.reuse.H1_H1 ;  /* 0x30000095ff567230 */ /* 0x100fe20000004100 */
[----:B------:R-:W-:Y:S01]  /*a7e0*/  F2FP.F16.E4M3.UNPACK_B R132, R161 ;  /* 0x000000a1ff84723e */ /* 0x000fe200020006ff */
[--C-:B------:R-:W-:Y:S01]  /*a7f0*/  HADD2.F32 R114, -RZ, R116.reuse.H0_H0 ;  /* 0x20000074ff727230 */ /* 0x100fe20000004100 */
[----:B------:R-:W-:Y:S01]  /*a800*/  F2FP.F16.E4M3.UNPACK_B R136, R162 ;  /* 0x000000a2ff88723e */ /* 0x000fe200020006ff */
[----:B------:R-:W-:Y:S01]  /*a810*/  HADD2.F32 R117, -RZ, R116.H1_H1 ;  /* 0x30000074ff757230 */ /* 0x000fe20000004100 */
[----:B------:R-:W-:Y:S01]  /*a820*/  F2FP.F16.E4M3.UNPACK_B R152, R152.H1 ;  /* 0x00000098ff98723e */ /* 0x000fe200030006ff */
        /* <DEDUP_REMOVED lines=12> */
[C---:B------:R-:W-:Y:S01]  /*a8f0*/  FMUL R4, R78.reuse, R4 ;  /* 0x000000044e047220 */ /* 0x040fe20000400000 */
[C---:B------:R-:W-:Y:S01]  /*a900*/  FMUL R5, R78.reuse, R5 ;  /* 0x000000054e057220 */ /* 0x040fe20000400000 */
[----:B------:R-:W-:Y:S02]  /*a910*/  HADD2.F32 R3, -RZ, R148.H0_H0 ;  /* 0x20000094ff037230 */ /* 0x000fe40000004100 */
        /* <DEDUP_REMOVED lines=9> */
[----:B------:R-:W-:Y:S02]  /*a9b0*/  HADD2.F32 R130, -RZ, R132.H0_H0 ;  /* 0x20000084ff827230 */ /* 0x000fe40000004100 */
[C---:B------:R-:W-:Y:S01]  /*a9c0*/  FMUL R6, R78.reuse, R6 ;  /* 0x000000064e067220 */ /* 0x040fe20000400000 */
[----:B------:R-:W-:Y:S02]  /*a9d0*/  HADD2.F32 R82, -RZ, R148.H1_H1 ;  /* 0x30000094ff527230 */ /* 0x000fe40000004100 */
[C---:B------:R-:W-:Y:S01]  /*a9e0*/  FMUL R7, R78.reuse, R7 ;  /* 0x000000074e077220 */ /* 0x040fe20000400000 */
[----:B------:R-:W-:Y:S02]  /*a9f0*/  HADD2.F32 R85, -RZ, R149.H0_H0 ;  /* 0x20000095ff557230 */ /* 0x000fe40000004100 */
[C---:B------:R-:W-:Y:S01]  /*aa00*/  FFMA R6, R81.reuse, R3, R6 ;  /* 0x0000000351067223 */ /* 0x040fe20000000006 */
[----:B------:R-:W-:Y:S02]  /*aa10*/  HADD2.F32 R133, -RZ, R132.H1_H1 ;  /* 0x30000084ff857230 */ /* 0x000fe40000004100 */
[C---:B------:R-:W-:Y:S01]  /*aa20*/  FFMA R7, R81.reuse, R82, R7 ;  /* 0x0000005251077223 */ /* 0x040fe20000000007 */
[C---:B------:R-:W-:Y:S01]  /*aa30*/  FFMA R8, R81.reuse, R83, R8 ;  /* 0x0000005351087223 */ /* 0x040fe20000000008 */
[C---:B------:R-:W-:Y:S01]  /*aa40*/  FFMA R9, R81.reuse, R84, R9 ;  /* 0x0000005451097223 */ /* 0x040fe20000000009 */
[--C-:B------:R-:W-:Y:S02]  /*aa50*/  HADD2.F32 R82, -RZ, R138.reuse.H0_H0 ;  /* 0x2000008aff527230 */ /* 0x100fe40000004100 */
[C---:B------:R-:W-:Y:S01]  /*aa60*/  FMUL R10, R78.reuse, R10 ;  /* 0x0000000a4e0a7220 */ /* 0x040fe20000400000 */
[----:B------:R-:W-:Y:S02]  /*aa70*/  HADD2.F32 R83, -RZ, R138.H1_H1 ;  /* 0x3000008aff537230 */ /* 0x000fe40000004100 */
[C---:B------:R-:W-:Y:S01]  /*aa80*/  FMUL R11, R78.reuse, R11 ;  /* 0x0000000b4e0b7220 */ /* 0x040fe20000400000 */
[----:B------:R-:W-:Y:S02]  /*aa90*/  HADD2.F32 R89, -RZ, R150.H0_H0 ;  /* 0x20000096ff597230 */ /* 0x000fe40000004100 */
[C---:B------:R-:W-:Y:S01]  /*aaa0*/  FFMA R10, R81.reuse, R85, R10 ;  /* 0x00000055510a7223 */ /* 0x040fe2000000000a */
[--C-:B------:R-:W-:Y:S02]  /*aab0*/  HADD2.F32 R134, -RZ, R136.reuse.H0_H0 ;  /* 0x20000088ff867230 */ /* 0x100fe40000004100 */
[C---:B------:R-:W-:Y:S01]  /*aac0*/  FFMA R11, R81.reuse, R86, R11 ;  /* 0x00000056510b7223 */ /* 0x040fe2000000000b */
[C---:B------:R-:W-:Y:S01]  /*aad0*/  FFMA R12, R81.reuse, R87, R12 ;  /* 0x00000057510c7223 */ /* 0x040fe2000000000c */
[----:B------:R-:W-:Y:S01]  /*aae0*/  FFMA R13, R81, R88, R13 ;  /* 0x00000058510d7223 */ /* 0x000fe2000000000d */
[----:B------:R-:W-:Y:S01]  /*aaf0*/  F2FP.SATFINITE.E4M3.F32.PACK_AB_MERGE_C R86, R7, R6, RZ ;  /* 0x000000060756723e */ /* 0x000fe200048070ff */
[C---:B------:R-:W-:Y:S01]  /*ab00*/  FMUL R7, R78.reuse, R20 ;  /* 0x000000144e077220 */ /* 0x040fe20000400000 */
[----:B------:R-:W-:Y:S01]  /*ab10*/  F2FP.SATFINITE.E4M3.F32.PACK_AB_MERGE_C R138, R11, R10, RZ ;  /* 0x0000000a0b8a723e */ /* 0x000fe200048070ff */
[C---:B------:R-:W-:Y:S01]  /*ab20*/  FMUL R10, R78.reuse, R21 ;  /* 0x000000154e0a7220 */ /* 0x040fe20000400000 */
[C---:B------:R-:W-:Y:S01]  /*ab30*/  FMUL R21, R78.reuse, R28 ;  /* 0x0000001c4e157220 */ /* 0x040fe20000400000 */
[----:B------:R-:W-:Y:S02]  /*ab40*/  HADD2.F32 R137, -RZ, R136.H1_H1 ;  /* 0x30000088ff897230 */ /* 0x000fe40000004100 */
[C---:B------:R-:W-:Y:S01]  /*ab50*/  FMUL R14, R78.reuse, R14 ;  /* 0x0000000e4e0e7220 */ /* 0x040fe20000400000 */
[----:B------:R-:W-:Y:S02]  /*ab60*/  HADD2.F32 R90, -RZ, R150.H1_H1 ;  /* 0x30000096ff5a7230 */ /* 0x000fe40000004100 */
[C---:B------:R-:W-:Y:S01]  /*ab70*/  FMUL R15, R78.reuse, R15 ;  /* 0x0000000f4e0f7220 */ /* 0x040fe20000400000 */
[--C-:B------:R-:W-:Y:S02]  /*ab80*/  HADD2.F32 R92, -RZ, R151.reuse.H0_H0 ;  /* 0x20000097ff5c7230 */ /* 0x100fe40000004100 */
[C---:B------:R-:W-:Y:S01]  /*ab90*/  FFMA R14, R81.reuse, R89, R14 ;  /* 0x00000059510e7223 */ /* 0x040fe2000000000e */
[----:B------:R-:W-:Y:S02]  /*aba0*/  HADD2.F32 R95, -RZ, R151.H1_H1 ;  /* 0x30000097ff5f7230 */ /* 0x000fe40000004100 */
[C---:B------:R-:W-:Y:S01]  /*abb0*/  FFMA R15, R81.reuse, R90, R15 ;  /* 0x0000005a510f7223 */ /* 0x040fe2000000000f */
[C---:B------:R-:W-:Y:S01]  /*abc0*/  FFMA R0, R81.reuse, R91, R0 ;  /* 0x0000005b51007223 */ /* 0x040fe20000000000 */
[----:B------:R-:W-:Y:S01]  /*abd0*/  FFMA R2, R81, R93, R2 ;  /* 0x0000005d51027223 */ /* 0x000fe20000000002 */
[C---:B------:R-:W-:Y:S01]  /*abe0*/  FMUL R3, R78.reuse, R18 ;  /* 0x000000124e037220 */ /* 0x040fe20000400000 */
[C---:B------:R-:W-:Y:S01]  /*abf0*/  FMUL R18, R78.reuse, R25 ;  /* 0x000000194e127220 */ /* 0x040fe20000400000 */
[----:B------:R-:W-:Y:S01]  /*ac00*/  F2FP.SATFINITE.E4M3.F32.PACK_AB_MERGE_C R14, R15, R14, RZ ;  /* 0x0000000e0f0e723e */ /* 0x000fe200048070ff */
[C---:B------:R-:W-:Y:S01]  /*ac10*/  FMUL R25, R78.reuse, R32 ;  /* 0x000000204e197220 */ /* 0x040fe20000400000 */
[C---:B------:R-:W-:Y:S01]  /*ac20*/  FFMA R3, R81.reuse, R92, R3 ;  /* 0x0000005c51037223 */ /* 0x040fe20000000003 */
[C---:B------:R-:W-:Y:S01]  /*ac30*/  FMUL R6, R78.reuse, R19 ;  /* 0x000000134e067220 */ /* 0x040fe20000400000 */
[--C-:B------:R-:W-:Y:S02]  /*ac40*/  HADD2.F32 R96, -RZ, R152.reuse.H0_H0 ;  /* 0x20000098ff607230 */ /* 0x100fe40000004100 */
[C---:B------:R-:W-:Y:S01]  /*ac50*/  FMUL R11, R78.reuse, R22 ;  /* 0x000000164e0b7220 */ /* 0x040fe20000400000 */
[----:B------:R-:W-:Y:S02]  /*ac60*/  HADD2.F32 R99, -RZ, R152.H1_H1 ;  /* 0x30000098ff637230 */ /* 0x000fe40000004100 */
[C---:B------:R-:W-:Y:S01]  /*ac70*/  FFMA R6, R81.reuse, R95, R6 ;  /* 0x0000005f51067223 */ /* 0x040fe20000000006 */
[C---:B------:R-:W-:Y:S01]  /*ac80*/  FFMA R7, R81.reuse, R94, R7 ;  /* 0x0000005e51077223 */ /* 0x040fe20000000007 */
[C---:B------:R-:W-:Y:S01]  /*ac90*/  FFMA R10, R81.reuse, R97, R10 ;  /* 0x00000061510a7223 */ /* 0x040fe2000000000a */
[C---:B------:R-:W-:Y:S01]  /*aca0*/  FFMA R11, R81.reuse, R96, R11 ;  /* 0x00000060510b7223 */ /* 0x040fe2000000000b */
[----:B------:R-:W-:Y:S01]  /*acb0*/  FMUL R22, R78, R29 ;  /* 0x0000001d4e167220 */ /* 0x000fe20000400000 */
[----:B------:R-:W-:Y:S01]  /*acc0*/  F2FP.SATFINITE.E4M3.F32.PACK_AB_MERGE_C R3, R6, R3, RZ ;  /* 0x000000030603723e */ /* 0x000fe200048070ff */
[C---:B------:R-:W-:Y:S01]  /*acd0*/  FMUL R29, R78.reuse, R36 ;  /* 0x000000244e1d7220 */ /* 0x040fe20000400000 */
        /* <DEDUP_REMOVED lines=11> */
[----:B------:R-:W-:Y:S01]  /*ad90*/  FMUL R20, R78, R27 ;  /* 0x0000001b4e147220 */ /* 0x000fe20000400000 */
[--C-:B------:R-:W-:Y:S01]  /*ada0*/  HADD2.F32 R104, -RZ, R154.reuse.H0_H0 ;  /* 0x2000009aff687230 */ /* 0x100fe20000004100 */
[----:B------:R-:W-:Y:S01]  /*adb0*/  F2FP.SATFINITE.E4M3.F32.PACK_AB_MERGE_C R16, R10, R7, R16 ;  /* 0x000000070a10723e */ /* 0x000fe20004807010 */
[----:B------:R-:W-:Y:S02]  /*adc0*/  HADD2.F32 R107, -RZ, R154.H1_H1 ;  /* 0x3000009aff6b7230 */ /* 0x000fe40000004100 */
        /* <DEDUP_REMOVED lines=28> */
[----:B------:R-:W-:Y:S01]  /*af90*/  F2FP.F16.E4M3.UNPACK_B R159, R159.H1 ;  /* 0x0000009fff9f723e */ /* 0x000fe200030006ff */
[----:B------:R-:W-:Y:S01]  /*afa0*/  FMUL R38, R78, R45 ;  /* 0x0000002d4e267220 */ /* 0x000fe20000400000 */
[----:B------:R-:W-:Y:S01]  /*afb0*/  F2FP.SATFINITE.E4M3.F32.PACK_AB_MERGE_C R19, R28, R27, RZ ;  /* 0x0000001b1c13723e */ /* 0x000fe200048070ff */
[----:B------:R-:W-:Y:S01]  /*afc0*/  FFMA R31, R81, R112, R31 ;  /* 0x00000070511f7223 */ /* 0x000fe2000000001f */
[C---:B------:R-:W-:Y:S01]  /*afd0*/  FMUL R45, R78.reuse, R52 ;  /* 0x000000344e2d7220 */ /* 0x040fe20000400000 */
[C---:B------:R-:W-:Y:S01]  /*afe0*/  FMUL R52, R78.reuse, R59 ;  /* 0x0000003b4e347220 */ /* 0x040fe20000400000 */
[----:B------:R-:W-:Y:S01]  /*aff0*/  F2FP.F16.E4M3.UNPACK_B R160, R160.H1 ;  /* 0x000000a0ffa0723e */ /* 0x000fe200030006ff */
[C---:B------:R-:W-:Y:S01]  /*b000*/  FMUL R59, R78.reuse, R66 ;  /* 0x000000424e3b7220 */ /* 0x040fe20000400000 */
[----:B------:R-:W-:Y:S01]  /*b010*/  F2FP.SATFINITE.E4M3.F32.PACK_AB_MERGE_C R66, R13, R12, R14 ;  /* 0x0000000c0d42723e */ /* 0x000fe2000480700e */
        /* <DEDUP_REMOVED lines=11> */
[C---:B------:R-:W-:Y:S01]  /*b0d0*/  FFMA R35, R81.reuse, R116, R35 ;  /* 0x0000007451237223 */ /* 0x040fe20000000023 */
[C---:B------:R-:W-:Y:S01]  /*b0e0*/  FMUL R36, R78.reuse, R43 ;  /* 0x0000002b4e247220 */ /* 0x040fe20000400000 */
[--C-:B------:R-:W-:Y:S02]  /*b0f0*/  HADD2.F32 R120, -RZ, R158.reuse.H0_H0 ;  /* 0x2000009eff787230 */ /* 0x100fe40000004100 */
[C---:B------:R-:W-:Y:S01]  /*b100*/  FMUL R39, R78.reuse, R46 ;  /* 0x0000002e4e277220 */ /* 0x040fe20000400000 */
[----:B------:R-:W-:Y:S02]  /*b110*/  HADD2.F32 R123, -RZ, R158.H1_H1 ;  /* 0x3000009eff7b7230 */ /* 0x000fe40000004100 */
        /* <DEDUP_REMOVED lines=11> */
[C---:B------:R-:W-:Y:S01]  /*b1d0*/  FFMA R42, R81.reuse, R125, R42 ;  /* 0x0000007d512a7223 */ /* 0x040fe2000000002a */
[C---:B------:R-:W-:Y:S01]  /*b1e0*/  FMUL R46, R78.reuse, R53 ;  /* 0x000000354e2e7220 */ /* 0x040fe20000400000 */
[--C-:B------:R-:W-:Y:S02]  /*b1f0*/  HADD2.F32 R128, -RZ, R160.reuse.H0_H0 ;  /* 0x200000a0ff807230 */ /* 0x100fe40000004100 */
[C---:B------:R-:W-:Y:S01]  /*b200*/  FMUL R50, R78.reuse, R57 ;  /* 0x000000394e327220 */ /* 0x040fe20000400000 */
[C---:B------:R-:W-:Y:S01]  /*b210*/  FMUL R51, R78.reuse, R58 ;  /* 0x0000003a4e337220 */ /* 0x040fe20000400000 */
[C---:B------:R-:W-:Y:S01]  /*b220*/  FMUL R53, R78.reuse, R60 ;  /* 0x0000003c4e357220 */ /* 0x040fe20000400000 */
[C---:B------:R-:W-:Y:S01]  /*b230*/  FFMA R43, R81.reuse, R124, R43 ;  /* 0x0000007c512b7223 */ /* 0x040fe2000000002b */
[----:B------:R-:W-:Y:S02]  /*b240*/  HADD2.F32 R131, -RZ, R160.H1_H1 ;  /* 0x300000a0ff837230 */ /* 0x000fe40000004100 */
[C---:B------:R-:W-:Y:S01]  /*b250*/  FMUL R47, R78.reuse, R54 ;  /* 0x000000364e2f7220 */ /* 0x040fe20000400000 */
[C---:B------:R-:W-:Y:S01]  /*b260*/  FMUL R57, R78.reuse, R64 ;  /* 0x000000404e397220 */ /* 0x040fe20000400000 */
[C---:B------:R-:W-:Y:S01]  /*b270*/  FMUL R58, R78.reuse, R65 ;  /* 0x000000414e3a7220 */ /* 0x040fe20000400000 */
[C---:B------:R-:W-:Y:S01]  /*b280*/  FMUL R60, R78.reuse, R67 ;  /* 0x000000434e3c7220 */ /* 0x040fe20000400000 */
[----:B------:R-:W-:Y:S01]  /*b290*/  FFMA R44, R81, R127, R44 ;  /* 0x0000007f512c7223 */ /* 0x000fe2000000002c */
[C---:B------:R-:W-:Y:S01]  /*b2a0*/  FMUL R48, R78.reuse, R55 ;  /* 0x000000374e307220 */ /* 0x040fe20000400000 */
[----:B------:R-:W-:Y:S01]  /*b2b0*/  F2FP.SATFINITE.E4M3.F32.PACK_AB_MERGE_C R64, R5, R4, R86 ;  /* 0x000000040540723e */ /* 0x000fe20004807056 */
[----:B------:R-:W-:Y:S01]  /*b2c0*/  FFMA R45, R81, R126, R45 ;  /* 0x0000007e512d7223 */ /* 0x000fe2000000002d */
[----:B------:R-:W-:Y:S01]  /*b2d0*/  F2FP.SATFINITE.E4M3.F32.PACK_AB_MERGE_C R65, R9, R8, R138 ;  /* 0x000000080941723e */ /* 0x000fe2000480708a */
[----:B------:R-:W-:Y:S01]  /*b2e0*/  FMUL R49, R78, R56 ;  /* 0x000000384e317220 */ /* 0x000fe20000400000 */
[----:B------:R-:W-:Y:S01]  /*b2f0*/  F2FP.SATFINITE.E4M3.F32.PACK_AB_MERGE_C R67, R2, R0, R3 ;  /* 0x000000000243723e */ /* 0x000fe20004807003 */
[C---:B------:R-:W-:Y:S01]  /*b300*/  FFMA R46, R81.reuse, R129, R46 ;  /* 0x00000081512e7223 */ /* 0x040fe2000000002e */
[----:B------:R-:W-:Y:S01]  /*b310*/  F2FP.F16.E4M3.UNPACK_B R162, R162.H1 ;  /* 0x000000a2ffa2723e */ /* 0x000fe200030006ff */
[--C-:B------:R-:W-:Y:S02]  /*b320*/  HADD2.F32 R132, -RZ, R161.reuse.H0_H0 ;  /* 0x200000a1ff847230 */ /* 0x100fe40000004100 */
[C---:B------:R-:W-:Y:S01]  /*b330*/  FFMA R47, R81.reuse, R128, R47 ;  /* 0x00000080512f7223 */ /* 0x040fe2000000002f */
[----:B------:R1:W-:Y:S01]  /*b340*/  STS.128 [R172+UR49+0xa200], R64 ;  /* 0x00a20040ac007988 */ /* 0x0003e20008000c31 */
[----:B------:R-:W-:Y:S02]  /*b350*/  HADD2.F32 R135, -RZ, R161.H1_H1 ;  /* 0x300000a1ff877230 */ /* 0x000fe40000004100 */
[C---:B------:R-:W-:Y:S01]  /*b360*/  FFMA R48, R81.reuse, R131, R48 ;  /* 0x0000008351307223 */ /* 0x040fe20000000030 */
[C---:B------:R-:W-:Y:S01]  /*b370*/  FFMA R49, R81.reuse, R130, R49 ;  /* 0x0000008251317223 */ /* 0x040fe20000000031 */
[----:B------:R-:W-:Y:S01]  /*b380*/  F2FP.F16.E4M3.UNPACK_B R163, R163.H1 ;  /* 0x000000a3ffa3723e */ /* 0x000fe200030006ff */
[C---:B------:R-:W-:Y:S01]  /*b390*/  FFMA R50, R81.reuse, R133, R50 ;  /* 0x0000008551327223 */ /* 0x040fe20000000032 */
[----:B------:R-:W-:Y:S01]  /*b3a0*/  FMUL R54, R78, R61 ;  /* 0x0000003d4e367220 */ /* 0x000fe20000400000 */
[--C-:B------:R-:W-:Y:S01]  /*b3b0*/  HADD2.F32 R136, -RZ, R162.reuse.H0_H0 ;  /* 0x200000a2ff887230 */ /* 0x100fe20000004100 */
[----:B------:R1:W-:Y:S01]  /*b3c0*/  STS.128 [R193+0xa010], R16 ;  /* 0x00a01010c1007388 */ /* 0x0003e20000000c00 */
[----:B------:R-:W-:Y:S01]  /*b3d0*/  F2FP.SATFINITE.E4M3.F32.PACK_AB_MERGE_C R35, R36, R35, RZ ;  /* 0x000000232423723e */ /* 0x000fe200048070ff */
[C---:B------:R-:W-:Y:S01]  /*b3e0*/  FFMA R51, R81.reuse, R132, R51 ;  /* 0x0000008451337223 */ /* 0x040fe20000000033 */
[----:B------:R-:W-:Y:S01]  /*b3f0*/  F2FP.SATFINITE.E4M3.F32.PACK_AB_MERGE_C R39, R40, R39, RZ ;  /* 0x000000272827723e */ /* 0x000fe200048070ff */
[----:B------:R-:W-:Y:S02]  /*b400*/  HADD2.F32 R139, -RZ, R162.H1_H1 ;  /* 0x300000a2ff8b7230 */ /* 0x000fe40000004100 */
[C---:B------:R-:W-:Y:S01]  /*b410*/  FMUL R55, R78.reuse, R62 ;  /* 0x0000003e4e377220 */ /* 0x040fe20000400000 */
[C---:B------:R-:W-:Y:S01]  /*b420*/  FFMA R52, R81.reuse, R135, R52 ;  /* 0x0000008751347223 */ /* 0x040fe20000000034 */
[----:B------:R-:W-:Y:S01]  /*b430*/  FMUL R56, R78, R63 ;  /* 0x0000003f4e387220 */ /* 0x000fe20000400000 */
[C---:B------:R-:W-:Y:S01]  /*b440*/  FFMA R53, R81.reuse, R134, R53 ;  /* 0x0000008651357223 */ /* 0x040fe20000000035 */
[C---:B------:R-:W-:Y:S01]  /*b450*/  FFMA R54, R81.reuse, R137, R54 ;  /* 0x0000008951367223 */ /* 0x040fe20000000036 */
[--C-:B------:R-:W-:Y:S02]  /*b460*/  HADD2.F32 R84, -RZ, R163.reuse.H0_H0 ;  /* 0x200000a3ff547230 */ /* 0x100fe40000004100 */
[C---:B------:R-:W-:Y:S01]  /*b470*/  FFMA R55, R81.reuse, R136, R55 ;  /* 0x0000008851377223 */ /* 0x040fe20000000037 */
[----:B------:R-:W-:Y:S02]  /*b480*/  HADD2.F32 R85, -RZ, R163.H1_H1 ;  /* 0x300000a3ff557230 */ /* 0x000fe40000004100 */
[C---:B------:R-:W-:Y:S01]  /*b490*/  FFMA R56, R81.reuse, R139, R56 ;  /* 0x0000008b51387223 */ /* 0x040fe20000000038 */
[----:B------:R-:W-:Y:S01]  /*b4a0*/  F2FP.SATFINITE.E4M3.F32.PACK_AB_MERGE_C R43, R44, R43, RZ ;  /* 0x0000002b2c2b723e */ /* 0x000fe200048070ff */
[C---:B------:R-:W-:Y:S01]  /*b4b0*/  FFMA R57, R81.reuse, R82, R57 ;  /* 0x0000005251397223 */ /* 0x040fe20000000039 */
[C---:B------:R-:W-:Y:S01]  /*b4c0*/  FFMA R58, R81.reuse, R83, R58 ;  /* 0x00000053513a7223 */ /* 0x040fe2000000003a */
[C---:B------:R-:W-:Y:S01]  /*b4d0*/  FFMA R59, R81.reuse, R84, R59 ;  /* 0x00000054513b7223 */ /* 0x040fe2000000003b */
[----:B------:R-:W-:Y:S01]  /*b4e0*/  F2FP.SATFINITE.E4M3.F32.PACK_AB_MERGE_C R33, R34, R33, R35 ;  /* 0x000000212221723e */ /* 0x000fe20004807023 */
[----:B------:R-:W-:Y:S01]  /*b4f0*/  FFMA R60, R81, R85, R60 ;  /* 0x00000055513c7223 */ /* 0x000fe2000000003c */
[----:B------:R-:W-:Y:S02]  /*b500*/  F2FP.SATFINITE.E4M3.F32.PACK_AB_MERGE_C R32, R30, R29, R32 ;  /* 0x0000001d1e20723e */ /* 0x000fe40004807020 */
        /* <DEDUP_REMOVED lines=11> */
[----:B------:R-:W-:Y:S03]  /*b5c0*/  IADD3 R76, PT, PT, R76, 0x1, RZ ;  /* 0x000000014c4c7810 */ /* 0x000fe60007ffe0ff */
        /* <DEDUP_REMOVED lines=18> */
.L_x_143:
[----:B------:R-:W-:Y:S05]  /*b6f0*/  BSYNC.RECONVERGENT B0 ;  /* 0x0000000000007941 */ /* 0x000fea0003800200 */
.L_x_142:
[----:B------:R-:W-:Y:S01]  /*b700*/  BAR.SYNC.DEFER_BLOCKING 0x1, 0x80 ;  /* 0x0042000000007b1d */ /* 0x000fe20000010000 */
[----:B------:R-:W-:Y:S01]  /*b710*/  ISETP.NE.AND P2, PT, R190, RZ, PT ;  /* 0x000000ffbe00720c */ /* 0x000fe20003f45270 */
[----:B------:R-:W-:Y:S01]  /*b720*/  IMAD.IADD R20, R75, 0x1, R147 ;  /* 0x000000014b147824 */ /* 0x000fe200078e0293 */
[----:B------:R-:W-:Y:S01]  /*b730*/  ISETP.NE.AND P0, PT, R192, 0x2, PT ;  /* 0x00000002c000780c */ /* 0x000fe20003f05270 */
[----:B------:R-:W-:Y:S01]  /*b740*/  IMAD.IADD R21, R77, 0x1, R170 ;  /* 0x000000014d157824 */ /* 0x000fe200078e02aa */
[----:B------:R-:W-:Y:S02]  /*b750*/  ISETP.NE.AND P1, PT, R76, 0x2, PT ;  /* 0x000000024c00780c */ /* 0x000fe40003f25270 */
[----:B------:R-:W-:Y:S02]  /*b760*/  SEL R3, RZ, 0x1, P0 ;  /* 0x00000001ff037807 */ /* 0x000fe40000000000 */
[----:B------:R-:W-:Y:S02]  /*b770*/  SEL R0, RZ, 0x1, P1 ;  /* 0x00000001ff007807 */ /* 0x000fe40000800000 */
[----:B------:R-:W-:Y:S02]  /*b780*/  LOP3.LUT R182, R182, R3, RZ, 0x3c, !PT ;  /* 0x00000003b6b67212 */ /* 0x000fe400078e3cff */
[----:B------:R-:W-:Y:S02]  /*b790*/  LOP3.LUT R183, R183, R0, RZ, 0x3c, !PT ;  /* 0x00000000b7b77212 */ /* 0x000fe400078e3cff */
[----:B------:R-:W-:Y:S02]  /*b7a0*/  @P2 R2UR UR36, R179 ;  /* 0x00000000b32422ca */ /* 0x000fe400000e0000 */
[----:B------:R-:W-:Y:S02]  /*b7b0*/  SEL R192, R192, RZ, P0 ;  /* 0x000000ffc0c07207 */ /* 0x000fe40000000000 */
[----:B------:R-:W-:Y:S01]  /*b7c0*/  SEL R76, R76, RZ, P1 ;  /* 0x000000ff4c4c7207 */ /* 0x000fe20000800000 */
[----:B------:R-:W-:Y:S10]  /*b7d0*/  @P2 BRA `(.L_x_144) ;  /* 0xffffff9800dc2947 */ /* 0x000ff4000383ffff */
[----:B------:R-:W-:Y:S05]  /*b7e0*/  EXIT ;  /* 0x000000000000794d */ /* 0x000fea0003800000 */
.L_x_24:
[----:B--2---:R2:W4:Y:S02]  /*b7f0*/  SYNCS.PHASECHK.TRANS64.TRYWAIT P0, [R3+URZ+0xf0], R2 ;  /* 0x0000f002030075a7 */ /* 0x00452400080011ff */
[----:B----4-:R-:W-:Y:S05]  /*b800*/  @!P0 NANOSLEEP.SYNCS 0x989680 ;  /* 0x009896800000895d */ /* 0x010fea0003900000 */
[----:B------:R-:W4:Y:S02]  /*b810*/  @!P0 SYNCS.PHASECHK.TRANS64 P0, [R3+URZ+0xf0], R2 ;  /* 0x0000f002030085a7 */ /* 0x000f2400080010ff */
[----:B----4-:R-:W-:Y:S05]  /*b820*/  @!P0 BRA `(.L_x_24) ;  /* 0xfffffffc00f08947 */ /* 0x010fea000383ffff */
[----:B------:R-:W-:Y:S05]  /*b830*/  BRA `(.L_x_145) ;  /* 0xffffff5c00e87947 */ /* 0x000fea000383ffff */
.L_x_27:
[----:B-1----:R-:W-:-:S07]  /*b840*/  MOV R2, UR33 ;  /* 0x0000002100027c02 */ /* 0x002fce0008000f00 */
.L_x_146:
[----:B-1----:R1:W2:Y:S02]  /*b850*/  SYNCS.PHASECHK.TRANS64.TRYWAIT P0, [R2+URZ+0x28], R5 ;  /* 0x00002805020075a7 */ /* 0x0022a400080011ff */
[----:B--2---:R-:W-:Y:S05]  /*b860*/  @!P0 NANOSLEEP.SYNCS 0x989680 ;  /* 0x009896800000895d */ /* 0x004fea0003900000 */
[----:B------:R-:W2:Y:S02]  /*b870*/  @!P0 SYNCS.PHASECHK.TRANS64 P0, [R2+URZ+0x28], R5 ;  /* 0x00002805020085a7 */ /* 0x000ea400080010ff */
[----:B--2---:R-:W-:Y:S05]  /*b880*/  @!P0 BRA `(.L_x_146) ;  /* 0xfffffffc00f08947 */ /* 0x004fea000383ffff */
[----:B------:R-:W-:Y:S05]  /*b890*/  BRA `(.L_x_26) ;  /* 0xffffff60004c7947 */ /* 0x000fea000383ffff */
.L_x_34:
[----:B-1----:R-:W-:-:S07]  /*b8a0*/  MOV R2, UR17 ;  /* 0x0000001100027c02 */ /* 0x002fce0008000f00 */
.L_x_147:
[----:B-1----:R1:W2:Y:S02]  /*b8b0*/  SYNCS.PHASECHK.TRANS64.TRYWAIT P0, [R2+URZ+0x28], R5 ;  /* 0x00002805020075a7 */ /* 0x0022a400080011ff */
[----:B--2---:R-:W-:Y:S05]  /*b8c0*/  @!P0 NANOSLEEP.SYNCS 0x989680 ;  /* 0x009896800000895d */ /* 0x004fea0003900000 */
[----:B------:R-:W2:Y:S02]  /*b8d0*/  @!P0 SYNCS.PHASECHK.TRANS64 P0, [R2+URZ+0x28], R5 ;  /* 0x00002805020085a7 */ /* 0x000ea400080010ff */
[----:B--2---:R-:W-:Y:S05]  /*b8e0*/  @!P0 BRA `(.L_x_147) ;  /* 0xfffffffc00f08947 */ /* 0x004fea000383ffff */
[----:B------:R-:W-:Y:S05]  /*b8f0*/  BRA `(.L_x_33) ;  /* 0xffffff6400047947 */ /* 0x000fea000383ffff */
.L_x_39:
[----:B-1----:R1:W2:Y:S02]  /*b900*/  SYNCS.PHASECHK.TRANS64.TRYWAIT P0, [R2+URZ+0xa0], R3 ;  /* 0x0000a003020075a7 */ /* 0x0022a400080011ff */
[----:B--2---:R-:W-:Y:S05]  /*b910*/  @!P0 NANOSLEEP.SYNCS 0x989680 ;  /* 0x009896800000895d */ /* 0x004fea0003900000 */
[----:B------:R-:W2:Y:S02]  /*b920*/  @!P0 SYNCS.PHASECHK.TRANS64 P0, [R2+URZ+0xa0], R3 ;  /* 0x0000a003020085a7 */ /* 0x000ea400080010ff */
[----:B--2---:R-:W-:Y:S05]  /*b930*/  @!P0 BRA `(.L_x_39) ;  /* 0xfffffffc00f08947 */ /* 0x004fea000383ffff */
[----:B------:R-:W-:Y:S05]  /*b940*/  BRA `(.L_x_148) ;  /* 0xffffff6400a47947 */ /* 0x000fea000383ffff */
.L_x_43:
[----:B---3--:R-:W-:-:S07]  /*b950*/  MOV R0, UR4 ;  /* 0x0000000400007c02 */ /* 0x008fce0008000f00 */
.L_x_149:
[----:B-1----:R1:W2:Y:S02]  /*b960*/  SYNCS.PHASECHK.TRANS64.TRYWAIT P0, [R0+URZ], R3 ;  /* 0x00000003000075a7 */ /* 0x0022a400080011ff */
[----:B--2---:R-:W-:Y:S05]  /*b970*/  @!P0 NANOSLEEP.SYNCS 0x989680 ;  /* 0x009896800000895d */ /* 0x004fea0003900000 */
[----:B------:R-:W2:Y:S02]  /*b980*/  @!P0 SYNCS.PHASECHK.TRANS64 P0, [R0+URZ], R3 ;  /* 0x00000003000085a7 */ /* 0x000ea400080010ff */
[----:B--2---:R-:W-:Y:S05]  /*b990*/  @!P0 BRA `(.L_x_149) ;  /* 0xfffffffc00f08947 */ /* 0x004fea000383ffff */
[----:B------:R-:W-:Y:S05]  /*b9a0*/  BRA `(.L_x_150) ;  /* 0xffffff6c00147947 */ /* 0x000fea000383ffff */
.L_x_44:
[----:B---3--:R-:W-:-:S07]  /*b9b0*/  MOV R0, UR4 ;  /* 0x0000000400007c02 */ /* 0x008fce0008000f00 */
.L_x_151:
[----:B-1----:R1:W2:Y:S02]  /*b9c0*/  SYNCS.PHASECHK.TRANS64.TRYWAIT P0, [R0+URZ], R3 ;  /* 0x00000003000075a7 */ /* 0x0022a400080011ff */
[----:B--2---:R-:W-:Y:S05]  /*b9d0*/  @!P0 NANOSLEEP.SYNCS 0x989680 ;  /* 0x009896800000895d */ /* 0x004fea0003900000 */
[----:B------:R-:W2:Y:S02]  /*b9e0*/  @!P0 SYNCS.PHASECHK.TRANS64 P0, [R0+URZ], R3 ;  /* 0x00000003000085a7 */ /* 0x000ea400080010ff */
[----:B--2---:R-:W-:Y:S05]  /*b9f0*/  @!P0 BRA `(.L_x_151) ;  /* 0xfffffffc00f08947 */ /* 0x004fea000383ffff */
[----:B------:R-:W-:Y:S05]  /*ba00*/  BRA `(.L_x_152) ;  /* 0xffffff6c00207947 */ /* 0x000fea000383ffff */
.L_x_45:
[----:B---3--:R-:W-:-:S07]  /*ba10*/  MOV R0, UR4 ;  /* 0x0000000400007c02 */ /* 0x008fce0008000f00 */
.L_x_153:
[----:B-1----:R1:W2:Y:S02]  /*ba20*/  SYNCS.PHASECHK.TRANS64.TRYWAIT P0, [R0+URZ], R3 ;  /* 0x00000003000075a7 */ /* 0x0022a400080011ff */
[----:B--2---:R-:W-:Y:S05]  /*ba30*/  @!P0 NANOSLEEP.SYNCS 0x989680 ;  /* 0x009896800000895d */ /* 0x004fea0003900000 */
[----:B------:R-:W2:Y:S02]  /*ba40*/  @!P0 SYNCS.PHASECHK.TRANS64 P0, [R0+URZ], R3 ;  /* 0x00000003000085a7 */ /* 0x000ea400080010ff */
[----:B--2---:R-:W-:Y:S05]  /*ba50*/  @!P0 BRA `(.L_x_153) ;  /* 0xfffffffc00f08947 */ /* 0x004fea000383ffff */
[----:B------:R-:W-:Y:S05]  /*ba60*/  BRA `(.L_x_154) ;  /* 0xffffff6c002c7947 */ /* 0x000fea000383ffff */
.L_x_46:
[----:B---3--:R-:W-:-:S07]  /*ba70*/  MOV R0, UR4 ;  /* 0x0000000400007c02 */ /* 0x008fce0008000f00 */
.L_x_155:
[----:B-1----:R1:W2:Y:S02]  /*ba80*/  SYNCS.PHASECHK.TRANS64.TRYWAIT P0, [R0+URZ], R3 ;  /* 0x00000003000075a7 */ /* 0x0022a400080011ff */
[----:B--2---:R-:W-:Y:S05]  /*ba90*/  @!P0 NANOSLEEP.SYNCS 0x989680 ;  /* 0x009896800000895d */ /* 0x004fea0003900000 */
[----:B------:R-:W2:Y:S02]  /*baa0*/  @!P0 SYNCS.PHASECHK.TRANS64 P0, [R0+URZ], R3 ;  /* 0x00000003000085a7 */ /* 0x000ea400080010ff */
[----:B--2---:R-:W-:Y:S05]  /*bab0*/  @!P0 BRA `(.L_x_155) ;  /* 0xfffffffc00f08947 */ /* 0x004fea000383ffff */
[----:B------:R-:W-:Y:S05]  /*bac0*/  BRA `(.L_x_156) ;  /* 0xffffff6c00387947 */ /* 0x000fea000383ffff */
.L_x_49:
[----:B-1----:R1:W2:Y:S02]  /*bad0*/  SYNCS.PHASECHK.TRANS64.TRYWAIT P0, [R0+URZ+0xe0], R5 ;  /* 0x0000e005000075a7 */ /* 0x0022a400080011ff */
[----:B--2---:R-:W-:Y:S05]  /*bae0*/  @!P0 NANOSLEEP.SYNCS 0x989680 ;  /* 0x009896800000895d */ /* 0x004fea0003900000 */
[----:B------:R-:W2:Y:S02]  /*baf0*/  @!P0 SYNCS.PHASECHK.TRANS64 P0, [R0+URZ+0xe0], R5 ;  /* 0x0000e005000085a7 */ /* 0x000ea400080010ff */
[----:B--2---:R-:W-:Y:S05]  /*bb00*/  @!P0 BRA `(.L_x_49) ;  /* 0xfffffffc00f08947 */ /* 0x004fea000383ffff */
[----:B------:R-:W-:Y:S05]  /*bb10*/  BRA `(.L_x_157) ;  /* 0xffffff6c00987947 */ /* 0x000fea000383ffff */
.L_x_50:
[----:B------:R-:W-:-:S07]  /*bb20*/  MOV R0, UR5 ;  /* 0x0000000500007c02 */ /* 0x000fce0008000f00 */
.L_x_158:
[----:B-1----:R1:W2:Y:S02]  /*bb30*/  SYNCS.PHASECHK.TRANS64.TRYWAIT P0, [R0+URZ+0xb0], R7 ;  /* 0x0000b007000075a7 */ /* 0x0022a400080011ff */
[----:B--2---:R-:W-:Y:S05]  /*bb40*/  @!P0 NANOSLEEP.SYNCS 0x989680 ;  /* 0x009896800000895d */ /* 0x004fea0003900000 */
[----:B------:R-:W2:Y:S02]  /*bb50*/  @!P0 SYNCS.PHASECHK.TRANS64 P0, [R0+URZ+0xb0], R7 ;  /* 0x0000b007000085a7 */ /* 0x000ea400080010ff */
[----:B--2---:R-:W-:Y:S05]  /*bb60*/  @!P0 BRA `(.L_x_158) ;  /* 0xfffffffc00f08947 */ /* 0x004fea000383ffff */
[----:B------:R-:W-:Y:S05]  /*bb70*/  BRA `(.L_x_159) ;  /* 0xffffff6c00a87947 */ /* 0x000fea000383ffff */
.L_x_51:
[----:B-1----:R1:W2:Y:S02]  /*bb80*/  SYNCS.PHASECHK.TRANS64.TRYWAIT P1, [R0+URZ+0xa0], R5 ;  /* 0x0000a005000075a7 */ /* 0x0022a400080211ff */
[----:B--2---:R-:W-:Y:S05]  /*bb90*/  @!P1 NANOSLEEP.SYNCS 0x989680 ;  /* 0x009896800000995d */ /* 0x004fea0003900000 */
[----:B------:R-:W2:Y:S02]  /*bba0*/  @!P1 SYNCS.PHASECHK.TRANS64 P1, [R0+URZ+0xa0], R5 ;  /* 0x0000a005000095a7 */ /* 0x000ea400080210ff */
[----:B--2---:R-:W-:Y:S05]  /*bbb0*/  @!P1 BRA `(.L_x_51) ;  /* 0xfffffffc00f09947 */ /* 0x004fea000383ffff */
[----:B------:R-:W-:Y:S05]  /*bbc0*/  BRA `(.L_x_160) ;  /* 0xffffff6c00d87947 */ /* 0x000fea000383ffff */
.L_x_54:
[----:B------:R-:W-:-:S07]  /*bbd0*/  MOV R0, UR5 ;  /* 0x0000000500007c02 */ /* 0x000fce0008000f00 */
.L_x_161:
[----:B-1----:R1:W2:Y:S02]  /*bbe0*/  SYNCS.PHASECHK.TRANS64.TRYWAIT P0, [R0+URZ+0xb0], R3 ;  /* 0x0000b003000075a7 */ /* 0x0022a400080011ff */
[----:B--2---:R-:W-:Y:S05]  /*bbf0*/  @!P0 NANOSLEEP.SYNCS 0x989680 ;  /* 0x009896800000895d */ /* 0x004fea0003900000 */
[----:B------:R-:W2:Y:S02]  /*bc00*/  @!P0 SYNCS.PHASECHK.TRANS64 P0, [R0+URZ+0xb0], R3 ;  /* 0x0000b003000085a7 */ /* 0x000ea400080010ff */
[----:B--2---:R-:W-:Y:S05]  /*bc10*/  @!P0 BRA `(.L_x_161) ;  /* 0xfffffffc00f08947 */ /* 0x004fea000383ffff */
[----:B------:R-:W-:Y:S05]  /*bc20*/  BRA `(.L_x_53) ;  /* 0xffffff70002c7947 */ /* 0x000fea000383ffff */
.L_x_63:
[----:B-1----:R-:W-:-:S04]  /*bc30*/  MOV R4, UR6 ;  /* 0x0000000600047c02 */ /* 0x002fc80008000f00 */
[----:B------:R1:W2:Y:S03]  /*bc40*/  SYNCS.PHASECHK.TRANS64.TRYWAIT P0, [R4+URZ+0x8], R5 ;  /* 0x00000805040075a7 */ /* 0x0002a600080011ff */
[----:B--2---:R-:W-:Y:S05]  /*bc50*/  @!P0 NANOSLEEP.SYNCS 0x989680 ;  /* 0x009896800000895d */ /* 0x004fea0003900000 */
[----:B------:R-:W2:Y:S02]  /*bc60*/  @!P0 SYNCS.PHASECHK.TRANS64 P0, [R4+URZ+0x8], R5 ;  /* 0x00000805040085a7 */ /* 0x000ea400080010ff */
[----:B--2---:R-:W-:Y:S05]  /*bc70*/  @!P0 BRA `(.L_x_63) ;  /* 0xfffffffc00ec8947 */ /* 0x004fea000383ffff */
[----:B------:R-:W-:Y:S05]  /*bc80*/  BRA `(.L_x_62) ;  /* 0xffffff7000e07947 */ /* 0x000fea000383ffff */
.L_x_65:
[----:B------:R-:W-:Y:S01]  /*bc90*/  BSSY B0, `(.L_x_162) ;  /* 0x0000006000007945 */ /* 0x000fe20003800000 */
[----:B------:R-:W-:-:S07]  /*bca0*/  MOV R15, 0xffffffff ;  /* 0xffffffff000f7802 */ /* 0x000fce0000000f00 */
[----:B-1---5:R-:W-:Y:S05]  /*bcb0*/  WARPSYNC.COLLECTIVE R15, `(.L_x_163) ;  /* 0x000000000f0c7348 */ /* 0x022fea0003c00000 */
[----:B------:R-:W-:Y:S02]  /*bcc0*/  ELECT P6, UR79, PT ;  /* 0x00000000004f782f */ /* 0x000fe400038c0000 */
[----:B------:R-:W-:Y:S01]  /*bcd0*/  MOV R14, UR79 ;  /* 0x0000004f000e7c02 */ /* 0x000fe20008000f00 */
[----:B-1---5:R-:W-:Y:S10]  /*bce0*/  ENDCOLLECTIVE ;  /* 0x000000000000791b */ /* 0x022ff40003800000 */
.L_x_163:
[----:B------:R-:W-:Y:S05]  /*bcf0*/  BSYNC B0 ;  /* 0x0000000000007941 */ /* 0x000fea0003800000 */
.L_x_162:
[----:B------:R-:W-:Y:S05]  /*bd00*/  BRA `(.L_x_164) ;  /* 0xffffff7400107947 */ /* 0x000fea000383ffff */
.L_x_67:
[----:B-1----:R-:W-:-:S04]  /*bd10*/  MOV R2, UR6 ;  /* 0x0000000600027c02 */ /* 0x002fc80008000f00 */
[----:B------:R1:W2:Y:S03]  /*bd20*/  SYNCS.PHASECHK.TRANS64.TRYWAIT P0, [R2+URZ+0x8], R3 ;  /* 0x00000803020075a7 */ /* 0x0002a600080011ff */
[----:B--2---:R-:W-:Y:S05]  /*bd30*/  @!P0 NANOSLEEP.SYNCS 0x989680 ;  /* 0x009896800000895d */ /* 0x004fea0003900000 */
[----:B------:R-:W2:Y:S02]  /*bd40*/  @!P0 SYNCS.PHASECHK.TRANS64 P0, [R2+URZ+0x8], R3 ;  /* 0x00000803020085a7 */ /* 0x000ea400080010ff */
[----:B--2---:R-:W-:Y:S05]  /*bd50*/  @!P0 BRA `(.L_x_67) ;  /* 0xfffffffc00ec8947 */ /* 0x004fea000383ffff */
[----:B------:R-:W-:Y:S05]  /*bd60*/  BRA `(.L_x_66) ;  /* 0xffffff7400147947 */ /* 0x000fea000383ffff */
.L_x_68:
[----:B-1----:R1:W2:Y:S02]  /*bd70*/  SYNCS.PHASECHK.TRANS64.TRYWAIT P0, [R0+URZ+0xa0], R5 ;  /* 0x0000a005000075a7 */ /* 0x0022a400080011ff */
[----:B--2---:R-:W-:Y:S05]  /*bd80*/  @!P0 NANOSLEEP.SYNCS 0x989680 ;  /* 0x009896800000895d */ /* 0x004fea0003900000 */
[----:B------:R-:W2:Y:S02]  /*bd90*/  @!P0 SYNCS.PHASECHK.TRANS64 P0, [R0+URZ+0xa0], R5 ;  /* 0x0000a005000085a7 */ /* 0x000ea400080010ff */
[----:B--2---:R-:W-:Y:S05]  /*bda0*/  @!P0 BRA `(.L_x_68) ;  /* 0xfffffffc00f08947 */ /* 0x004fea000383ffff */
[----:B------:R-:W-:Y:S05]  /*bdb0*/  BRA `(.L_x_165) ;  /* 0xffffff7800007947 */ /* 0x000fea000383ffff */
.L_x_70:
[----:B------:R-:W-:-:S07]  /*bdc0*/  MOV R0, UR9 ;  /* 0x0000000900007c02 */ /* 0x000fce0008000f00 */
.L_x_166:
[----:B-1----:R1:W2:Y:S02]  /*bdd0*/  SYNCS.PHASECHK.TRANS64.TRYWAIT P0, [R0+URZ+0xd0], R5 ;  /* 0x0000d005000075a7 */ /* 0x0022a400080011ff */
[----:B--2---:R-:W-:Y:S05]  /*bde0*/  @!P0 NANOSLEEP.SYNCS 0x989680 ;  /* 0x009896800000895d */ /* 0x004fea0003900000 */
[----:B------:R-:W2:Y:S02]  /*bdf0*/  @!P0 SYNCS.PHASECHK.TRANS64 P0, [R0+URZ+0xd0], R5 ;  /* 0x0000d005000085a7 */ /* 0x000ea400080010ff */
[----:B--2---:R-:W-:Y:S05]  /*be00*/  @!P0 BRA `(.L_x_166) ;  /* 0xfffffffc00f08947 */ /* 0x004fea000383ffff */
[----:B------:R-:W-:Y:S05]  /*be10*/  BRA `(.L_x_167) ;  /* 0xffffff78004c7947 */ /* 0x000fea000383ffff */
.L_x_73:
[----:B------:R-:W-:Y:S07]  /*be20*/  MOV R0, UR8 ;  /* 0x0000000800007c02 */ /* 0x000fee0008000f00 */
.L_x_168:
[----:B-1----:R1:W2:Y:S02]  /*be30*/  SYNCS.PHASECHK.TRANS64.TRYWAIT P0, [R0+URZ], R5 ;  /* 0x00000005000075a7 */ /* 0x0022a400080011ff */
[----:B--2---:R-:W-:Y:S05]  /*be40*/  @!P0 NANOSLEEP.SYNCS 0x989680 ;  /* 0x009896800000895d */ /* 0x004fea0003900000 */
[----:B------:R-:W2:Y:S02]  /*be50*/  @!P0 SYNCS.PHASECHK.TRANS64 P0, [R0+URZ], R5 ;  /* 0x00000005000085a7 */ /* 0x000ea400080010ff */
[----:B--2---:R-:W-:Y:S05]  /*be60*/  @!P0 BRA `(.L_x_168) ;  /* 0xfffffffc00f08947 */ /* 0x004fea000383ffff */
[----:B------:R-:W-:Y:S05]  /*be70*/  BRA `(.L_x_72) ;  /* 0xffffff7800607947 */ /* 0x000fea000383ffff */
.L_x_77:
[----:B-1----:R-:W-:-:S07]  /*be80*/  MOV R0, UR5 ;  /* 0x0000000500007c02 */ /* 0x002fce0008000f00 */
.L_x_169:
[----:B-1----:R1:W2:Y:S02]  /*be90*/  SYNCS.PHASECHK.TRANS64.TRYWAIT P0, [R0+URZ], R3 ;  /* 0x00000003000075a7 */ /* 0x0022a400080011ff */
[----:B--2---:R-:W-:Y:S05]  /*bea0*/  @!P0 NANOSLEEP.SYNCS 0x989680 ;  /* 0x009896800000895d */ /* 0x004fea0003900000 */
[----:B------:R-:W2:Y:S02]  /*beb0*/  @!P0 SYNCS.PHASECHK.TRANS64 P0, [R0+URZ], R3 ;  /* 0x00000003000085a7 */ /* 0x000ea400080010ff */
[----:B--2---:R-:W-:Y:S05]  /*bec0*/  @!P0 BRA `(.L_x_169) ;  /* 0xfffffffc00f08947 */ /* 0x004fea000383ffff */
[----:B------:R-:W-:Y:S05]  /*bed0*/  BRA `(.L_x_170) ;  /* 0xffffff7c00547947 */ /* 0x000fea000383ffff */
.L_x_80:
[----:B------:R-:W-:-:S07]  /*bee0*/  MOV R0, UR7 ;  /* 0x0000000700007c02 */ /* 0x000fce0008000f00 */
.L_x_171:
[----:B-1----:R1:W2:Y:S02]  /*bef0*/  SYNCS.PHASECHK.TRANS64.TRYWAIT P1, [R0+URZ+0x100], R3 ;  /* 0x00010003000075a7 */ /* 0x0022a400080211ff */
[----:B--2---:R-:W-:Y:S05]  /*bf00*/  @!P1 NANOSLEEP.SYNCS 0x989680 ;  /* 0x009896800000995d */ /* 0x004fea0003900000 */
[----:B------:R-:W2:Y:S02]  /*bf10*/  @!P1 SYNCS.PHASECHK.TRANS64 P1, [R0+URZ+0x100], R3 ;  /* 0x00010003000095a7 */ /* 0x000ea400080210ff */
[----:B--2---:R-:W-:Y:S05]  /*bf20*/  @!P1 BRA `(.L_x_171) ;  /* 0xfffffffc00f09947 */ /* 0x004fea000383ffff */
[----:B------:R-:W-:Y:S05]  /*bf30*/  BRA `(.L_x_172) ;  /* 0xffffff7c00a07947 */ /* 0x000fea000383ffff */
.L_x_85:
[----:B--2---:R2:W4:Y:S02]  /*bf40*/  SYNCS.PHASECHK.TRANS64.TRYWAIT P0, [R0+URZ+0xa0], R3 ;  /* 0x0000a003000075a7 */ /* 0x00452400080011ff */
[----:B----4-:R-:W-:Y:S05]  /*bf50*/  @!P0 NANOSLEEP.SYNCS 0x989680 ;  /* 0x009896800000895d */ /* 0x010fea0003900000 */
[----:B------:R-:W4:Y:S02]  /*bf60*/  @!P0 SYNCS.PHASECHK.TRANS64 P0, [R0+URZ+0xa0], R3 ;  /* 0x0000a003000085a7 */ /* 0x000f2400080010ff */
[----:B----4-:R-:W-:Y:S05]  /*bf70*/  @!P0 BRA `(.L_x_85) ;  /* 0xfffffffc00f08947 */ /* 0x010fea000383ffff */
[----:B------:R-:W-:Y:S05]  /*bf80*/  BRA `(.L_x_173) ;  /* 0xffffff8000b47947 */ /* 0x000fea000383ffff */
.L_x_88:
[----:B------:R-:W-:Y:S07]  /*bf90*/  MOV R0, UR7 ;  /* 0x0000000700007c02 */ /* 0x000fee0008000f00 */
.L_x_174:
[----:B--2---:R2:W4:Y:S02]  /*bfa0*/  SYNCS.PHASECHK.TRANS64.TRYWAIT P0, [R0+URZ+0x98], R3 ;  /* 0x00009803000075a7 */ /* 0x00452400080011ff */
[----:B----4-:R-:W-:Y:S05]  /*bfb0*/  @!P0 NANOSLEEP.SYNCS 0x989680 ;  /* 0x009896800000895d */ /* 0x010fea0003900000 */
[----:B------:R-:W4:Y:S02]  /*bfc0*/  @!P0 SYNCS.PHASECHK.TRANS64 P0, [R0+URZ+0x98], R3 ;  /* 0x00009803000085a7 */ /* 0x000f2400080010ff */
[----:B----4-:R-:W-:Y:S05]  /*bfd0*/  @!P0 BRA `(.L_x_174) ;  /* 0xfffffffc00f08947 */ /* 0x010fea000383ffff */
[----:B------:R-:W-:Y:S05]  /*bfe0*/  BRA `(.L_x_87) ;  /* 0xffffff8400947947 */ /* 0x000fea000383ffff */
.L_x_91:
[----:B------:R-:W-:Y:S07]  /*bff0*/  MOV R3, UR7 ;  /* 0x0000000700037c02 */ /* 0x000fee0008000f00 */
.L_x_175:
[----:B-1----:R1:W2:Y:S02]  /*c000*/  SYNCS.PHASECHK.TRANS64.TRYWAIT P0, [R3+URZ+0x70], R12 ;  /* 0x0000700c030075a7 */ /* 0x0022a400080011ff */
[----:B--2---:R-:W-:Y:S05]  /*c010*/  @!P0 NANOSLEEP.SYNCS 0x989680 ;  /* 0x009896800000895d */ /* 0x004fea0003900000 */
[----:B------:R-:W2:Y:S02]  /*c020*/  @!P0 SYNCS.PHASECHK.TRANS64 P0, [R3+URZ+0x70], R12 ;  /* 0x0000700c030085a7 */ /* 0x000ea400080010ff */
[----:B--2---:R-:W-:Y:S05]  /*c030*/  @!P0 BRA `(.L_x_175) ;  /* 0xfffffffc00f08947 */ /* 0x004fea000383ffff */
[----:B------:R-:W-:Y:S05]  /*c040*/  BRA `(.L_x_176) ;  /* 0xffffff88000c7947 */ /* 0x000fea000383ffff */
.L_x_92:
[----:B-1----:R-:W-:Y:S07]  /*c050*/  MOV R3, UR7 ;  /* 0x0000000700037c02 */ /* 0x002fee0008000f00 */
.L_x_177:
[----:B-1----:R1:W2:Y:S02]  /*c060*/  SYNCS.PHASECHK.TRANS64.TRYWAIT P0, [R3+URZ+0x78], R12 ;  /* 0x0000780c030075a7 */ /* 0x0022a400080011ff */
[----:B--2---:R-:W-:Y:S05]  /*c070*/  @!P0 NANOSLEEP.SYNCS 0x989680 ;  /* 0x009896800000895d */ /* 0x004fea0003900000 */
[----:B------:R-:W2:Y:S02]  /*c080*/  @!P0 SYNCS.PHASECHK.TRANS64 P0, [R3+URZ+0x78], R12 ;  /* 0x0000780c030085a7 */ /* 0x000ea400080010ff */
[----:B--2---:R-:W-:Y:S05]  /*c090*/  @!P0 BRA `(.L_x_177) ;  /* 0xfffffffc00f08947 */ /* 0x004fea000383ffff */
[----:B------:R-:W-:Y:S05]  /*c0a0*/  BRA `(.L_x_178) ;  /* 0xffffff8800487947 */ /* 0x000fea000383ffff */
.L_x_93:
[----:B-1----:R-:W-:Y:S07]  /*c0b0*/  MOV R3, UR7 ;  /* 0x0000000700037c02 */ /* 0x002fee0008000f00 */
.L_x_179:
[----:B-1----:R1:W2:Y:S02]  /*c0c0*/  SYNCS.PHASECHK.TRANS64.TRYWAIT P0, [R3+URZ+0x80], R12 ;  /* 0x0000800c030075a7 */ /* 0x0022a400080011ff */
[----:B--2---:R-:W-:Y:S05]  /*c0d0*/  @!P0 NANOSLEEP.SYNCS 0x989680 ;  /* 0x009896800000895d */ /* 0x004fea0003900000 */
[----:B------:R-:W2:Y:S02]  /*c0e0*/  @!P0 SYNCS.PHASECHK.TRANS64 P0, [R3+URZ+0x80], R12 ;  /* 0x0000800c030085a7 */ /* 0x000ea400080010ff */
[----:B--2---:R-:W-:Y:S05]  /*c0f0*/  @!P0 BRA `(.L_x_179) ;  /* 0xfffffffc00f08947 */ /* 0x004fea000383ffff */
[----:B------:R-:W-:Y:S05]  /*c100*/  BRA `(.L_x_180) ;  /* 0xffffff8800907947 */ /* 0x000fea000383ffff */
.L_x_94:
[----:B------:R-:W-:Y:S07]  /*c110*/  MOV R3, UR7 ;  /* 0x0000000700037c02 */ /* 0x000fee0008000f00 */
.L_x_181:
[----:B-1----:R1:W2:Y:S02]  /*c120*/  SYNCS.PHASECHK.TRANS64.TRYWAIT P0, [R3+URZ+0x88], R12 ;  /* 0x0000880c030075a7 */ /* 0x0022a400080011ff */
[----:B--2---:R-:W-:Y:S05]  /*c130*/  @!P0 NANOSLEEP.SYNCS 0x989680 ;  /* 0x009896800000895d */ /* 0x004fea0003900000 */
[----:B------:R-:W2:Y:S02]  /*c140*/  @!P0 SYNCS.PHASECHK.TRANS64 P0, [R3+URZ+0x88], R12 ;  /* 0x0000880c030085a7 */ /* 0x000ea400080010ff */
[----:B--2---:R-:W-:Y:S05]  /*c150*/  @!P0 BRA `(.L_x_181) ;  /* 0xfffffffc00f08947 */ /* 0x004fea000383ffff */
[----:B------:R-:W-:Y:S05]  /*c160*/  BRA `(.L_x_182) ;  /* 0xffffff8c00187947 */ /* 0x000fea000383ffff */
.L_x_96:
[----:B------:R-:W-:-:S07]  /*c170*/  MOV R0, UR7 ;  /* 0x0000000700007c02 */ /* 0x000fce0008000f00 */
.L_x_183:
[----:B-1----:R1:W4:Y:S02]  /*c180*/  SYNCS.PHASECHK.TRANS64.TRYWAIT P0, [R0+URZ+0x70], R3 ;  /* 0x00007003000075a7 */ /* 0x00232400080011ff */
[----:B----4-:R-:W-:Y:S05]  /*c190*/  @!P0 NANOSLEEP.SYNCS 0x989680 ;  /* 0x009896800000895d */ /* 0x010fea0003900000 */
[----:B------:R-:W4:Y:S02]  /*c1a0*/  @!P0 SYNCS.PHASECHK.TRANS64 P0, [R0+URZ+0x70], R3 ;  /* 0x00007003000085a7 */ /* 0x000f2400080010ff */
[----:B----4-:R-:W-:Y:S05]  /*c1b0*/  @!P0 BRA `(.L_x_183) ;  /* 0xfffffffc00f08947 */ /* 0x010fea000383ffff */
[----:B------:R-:W-:Y:S05]  /*c1c0*/  BRA `(.L_x_184) ;  /* 0xffffff8c00887947 */ /* 0x000fea000383ffff */
.L_x_97:
[----:B-1----:R-:W-:-:S07]  /*c1d0*/  MOV R0, UR7 ;  /* 0x0000000700007c02 */ /* 0x002fce0008000f00 */
.L_x_185:
[----:B-1----:R1:W4:Y:S02]  /*c1e0*/  SYNCS.PHASECHK.TRANS64.TRYWAIT P0, [R0+URZ+0x78], R3 ;  /* 0x00007803000075a7 */ /* 0x00232400080011ff */
[----:B----4-:R-:W-:Y:S05]  /*c1f0*/  @!P0 NANOSLEEP.SYNCS 0x989680 ;  /* 0x009896800000895d */ /* 0x010fea0003900000 */
[----:B------:R-:W4:Y:S02]  /*c200*/  @!P0 SYNCS.PHASECHK.TRANS64 P0, [R0+URZ+0x78], R3 ;  /* 0x00007803000085a7 */ /* 0x000f2400080010ff */
[----:B----4-:R-:W-:Y:S05]  /*c210*/  @!P0 BRA `(.L_x_185) ;  /* 0xfffffffc00f08947 */ /* 0x010fea000383ffff */
[----:B------:R-:W-:Y:S05]  /*c220*/  BRA `(.L_x_186) ;  /* 0xffffff8c00787947 */ /* 0x000fea000383ffff */
.L_x_98:
[----:B-1----:R-:W-:-:S07]  /*c230*/  MOV R0, UR7 ;  /* 0x0000000700007c02 */ /* 0x002fce0008000f00 */
.L_x_187:
[----:B-1----:R1:W4:Y:S02]  /*c240*/  SYNCS.PHASECHK.TRANS64.TRYWAIT P0, [R0+URZ+0x80], R3 ;  /* 0x00008003000075a7 */ /* 0x00232400080011ff */
[----:B----4-:R-:W-:Y:S05]  /*c250*/  @!P0 NANOSLEEP.SYNCS 0x989680 ;  /* 0x009896800000895d */ /* 0x010fea0003900000 */
[----:B------:R-:W4:Y:S02]  /*c260*/  @!P0 SYNCS.PHASECHK.TRANS64 P0, [R0+URZ+0x80], R3 ;  /* 0x00008003000085a7 */ /* 0x000f2400080010ff */
[----:B----4-:R-:W-:Y:S05]  /*c270*/  @!P0 BRA `(.L_x_187) ;  /* 0xfffffffc00f08947 */ /* 0x010fea000383ffff */
[----:B------:R-:W-:Y:S05]  /*c280*/  BRA `(.L_x_188) ;  /* 0xffffff8c00687947 */ /* 0x000fea000383ffff */
.L_x_100:
[----:B--2---:R2:W3:Y:S02]  /*c290*/  SYNCS.PHASECHK.TRANS64.TRYWAIT P0, [R0+URZ+0xa0], R3 ;  /* 0x0000a003000075a7 */ /* 0x0044e400080011ff */
[----:B---3--:R-:W-:Y:S05]  /*c2a0*/  @!P0 NANOSLEEP.SYNCS 0x989680 ;  /* 0x009896800000895d */ /* 0x008fea0003900000 */
[----:B------:R-:W3:Y:S02]  /*c2b0*/  @!P0 SYNCS.PHASECHK.TRANS64 P0, [R0+URZ+0xa0], R3 ;  /* 0x0000a003000085a7 */ /* 0x000ee400080010ff */
[----:B---3--:R-:W-:Y:S05]  /*c2c0*/  @!P0 BRA `(.L_x_100) ;  /* 0xfffffffc00f08947 */ /* 0x008fea000383ffff */
[----:B------:R-:W-:Y:S05]  /*c2d0*/  BRA `(.L_x_189) ;  /* 0xffffff9000307947 */ /* 0x000fea000383ffff */
.L_x_111:
[----:B-1----:R1:W3:Y:S02]  /*c2e0*/  SYNCS.PHASECHK.TRANS64.TRYWAIT P1, [R3+URZ+0x50], R0 ;  /* 0x00005000030075a7 */ /* 0x0022e400080211ff */
[----:B---3--:R-:W-:Y:S05]  /*c2f0*/  @!P1 NANOSLEEP.SYNCS 0x989680 ;  /* 0x009896800000995d */ /* 0x008fea0003900000 */
[----:B------:R-:W3:Y:S02]  /*c300*/  @!P1 SYNCS.PHASECHK.TRANS64 P1, [R3+URZ+0x50], R0 ;  /* 0x00005000030095a7 */ /* 0x000ee400080210ff */
[----:B---3--:R-:W-:Y:S05]  /*c310*/  @!P1 BRA `(.L_x_111) ;  /* 0xfffffffc00f09947 */ /* 0x008fea000383ffff */
[----:B------:R-:W-:Y:S05]  /*c320*/  BRA `(.L_x_110) ;  /* 0xffffff9c00547947 */ /* 0x000fea000383ffff */
.L_x_113:
[----:B-1----:R1:W4:Y:S02]  /*c330*/  SYNCS.PHASECHK.TRANS64.TRYWAIT P0, [R191+URZ+0xc0], R2 ;  /* 0x0000c002bf0075a7 */ /* 0x00232400080011ff */
[----:B----4-:R-:W-:Y:S05]  /*c340*/  @!P0 NANOSLEEP.SYNCS 0x989680 ;  /* 0x009896800000895d */ /* 0x010fea0003900000 */
[----:B------:R-:W4:Y:S02]  /*c350*/  @!P0 SYNCS.PHASECHK.TRANS64 P0, [R191+URZ+0xc0], R2 ;  /* 0x0000c002bf0085a7 */ /* 0x000f2400080010ff */
[----:B----4-:R-:W-:Y:S05]  /*c360*/  @!P0 BRA `(.L_x_113) ;  /* 0xfffffffc00f08947 */ /* 0x010fea000383ffff */
[----:B------:R-:W-:Y:S05]  /*c370*/  BRA `(.L_x_112) ;  /* 0xffffff9c00b07947 */ /* 0x000fea000383ffff */
.L_x_122:
[----:B--2---:R2:W3:Y:S02]  /*c380*/  SYNCS.PHASECHK.TRANS64.TRYWAIT P0, [R206+URZ+0x50], R3 ;  /* 0x00005003ce0075a7 */ /* 0x0044e400080011ff */
[----:B---3--:R-:W-:Y:S05]  /*c390*/  @!P0 NANOSLEEP.SYNCS 0x989680 ;  /* 0x009896800000895d */ /* 0x008fea0003900000 */
[----:B------:R-:W3:Y:S02]  /*c3a0*/  @!P0 SYNCS.PHASECHK.TRANS64 P0, [R206+URZ+0x50], R3 ;  /* 0x00005003ce0085a7 */ /* 0x000ee400080010ff */
[----:B---3--:R-:W-:Y:S05]  /*c3b0*/  @!P0 BRA `(.L_x_122) ;  /* 0xfffffffc00f08947 */ /* 0x008fea000383ffff */
[----:B------:R-:W-:Y:S05]  /*c3c0*/  BRA `(.L_x_121) ;  /* 0xffffffb000bc7947 */ /* 0x000fea000383ffff */
.L_x_131:
[----:B--2---:R2:W3:Y:S02]  /*c3d0*/  SYNCS.PHASECHK.TRANS64.TRYWAIT P0, [R0+URZ+0x50], R7 ;  /* 0x00005007000075a7 */ /* 0x0044e400080011ff */
[----:B---3--:R-:W-:Y:S05]  /*c3e0*/  @!P0 NANOSLEEP.SYNCS 0x989680 ;  /* 0x009896800000895d */ /* 0x008fea0003900000 */
[----:B------:R-:W3:Y:S02]  /*c3f0*/  @!P0 SYNCS.PHASECHK.TRANS64 P0, [R0+URZ+0x50], R7 ;  /* 0x00005007000085a7 */ /* 0x000ee400080010ff */
[----:B---3--:R-:W-:Y:S05]  /*c400*/  @!P0 BRA `(.L_x_131) ;  /* 0xfffffffc00f08947 */ /* 0x008fea000383ffff */
[----:B------:R-:W-:Y:S05]  /*c410*/  BRA `(.L_x_130) ;  /* 0xffffffc800147947 */ /* 0x000fea000383ffff */
.L_x_140:
[----:B--2---:R2:W3:Y:S02]  /*c420*/  SYNCS.PHASECHK.TRANS64.TRYWAIT P0, [R0+URZ+0x50], R3 ;  /* 0x00005003000075a7 */ /* 0x0044e400080011ff */
[----:B---3--:R-:W-:Y:S05]  /*c430*/  @!P0 NANOSLEEP.SYNCS 0x989680 ;  /* 0x009896800000895d */ /* 0x008fea0003900000 */
[----:B------:R-:W3:Y:S02]  /*c440*/  @!P0 SYNCS.PHASECHK.TRANS64 P0, [R0+URZ+0x50], R3 ;  /* 0x00005003000085a7 */ /* 0x000ee400080010ff */
[----:B---3--:R-:W-:Y:S05]  /*c450*/  @!P0 BRA `(.L_x_140) ;  /* 0xfffffffc00f08947 */ /* 0x008fea000383ffff */
[----:B------:R-:W-:Y:S05]  /*c460*/  BRA `(.L_x_139) ;  /* 0xffffffdc00787947 */ /* 0x000fea000383ffff */
        .weak           $__internal_0_$__cuda_sm10x_tcgen05_guardrail_trap_col_being_dealloced_not_returned_by_alloc
        .type           $__internal_0_$__cuda_sm10x_tcgen05_guardrail_trap_col_being_dealloced_not_returned_by_alloc,@function
        .size           $__internal_0_$__cuda_sm10x_tcgen05_guardrail_trap_col_being_dealloced_not_returned_by_alloc,($__internal_1_$__cuda_sm10x_tcgen05_guardrail_trap_phase_invalid_during_alloc - $__internal_0_$__cuda_sm10x_tcgen05_guardrail_trap_col_being_dealloced_not_returned_by_alloc)
$__internal_0_$__cuda_sm10x_tcgen05_guardrail_trap_col_being_dealloced_not_returned_by_alloc:
[----:B------:R-:W-:Y:S05]  /*c470*/  BPT.TRAP 0x1 ;  /* 0x000000040000795c */ /* 0x000fea0000300000 */
[----:B------:R-:W-:-:S04]  /*c480*/  HFMA2 R3, -RZ, RZ, 0, 0 ;  /* 0x00000000ff037431 */ /* 0x000fc800000001ff */
[----:B------:R-:W-:Y:S05]  /*c490*/  RET.REL.NODEC R2 `(_ZN7cutlass13device_kernelINS_4gemm6kernel13GemmUniversalIN4cute5tupleIJiiiiEEENS1_10collective13CollectiveMmaINS1_35MainloopSm100TmaUmmaWarpSpecializedILi5ELi2ELi2ENS5_IJNS4_1CILi2EEENSA_ILi1EEESC_EEEEENS5_IJNSA_ILi256EEESF_NSA_ILi128EEEEEENS_12float_e4m3_tENS5_IJlSC_lEEESI_SJ_NS4_8TiledMMAINS4_8MMA_AtomIJNS4_10MMA_TraitsINS4_25SM100_MMA_F8F6F4_2x1SM_SSEJSI_SI_fSF_SF_NS4_17integral_constantINS4_4UMMA5MajorELSQ_0EEESR_NSO_INSP_7ScaleInELSS_0EEEST_EEEEEENS4_6LayoutINS5_IJSC_SC_SC_EEENS5_IJNSA_ILi0EEESY_SY_EEEEENS5_IJNS4_10UnderscoreES11_S11_EEEEENS4_18SM100_TMA_2SM_LOADENS4_14ComposedLayoutINS4_7SwizzleILi3ELi4ELi3EEENS4_18smem_ptr_flag_bitsILi8EEENSW_INS5_IJNSA_ILi8EEESG_EEENS5_IJSG_SC_EEEEEEEvNS4_8identityES14_S1E_vS1F_EENS_8epilogue10collective18CollectiveEpilogueINS1H_23Sm100TmaWarpSpecializedILi4ELi2ELi64ELb0ELb0EEEJNS5_IJSG_SF_SG_EEENS5_IJNSW_ISG_SC_EENSW_INSA_ILi64EEESC_EEEEESI_SJ_SI_SJ_NS1H_6fusion15FusionCallbacksIS1L_NS1R_17LinearCombinationISI_fSI_fLNS_15FloatRoundStyleE2EEES1M_S1Q_JEEENS4_5SM1004TMEM4LOAD26SM100_TMEM_LOAD_32dp32b64xENS4_13SM90_TMA_LOADENS15_INS16_ILi2ELi4ELi3EEES19_NSW_INS5_IJS1A_S1O_EEENS5_IJS1O_SC_EEEEEEENS4_39AutoVectorizingCopyWithAssumedAlignmentILi128EEENS4_14SM90_TMA_STOREES26_S28_S28_EEEvvEEEEvNT_6ParamsE) ;  /* 0xffffff3802d87950 */ /* 0x000fea0003c3ffff */
        .weak           $__internal_1_$__cuda_sm10x_tcgen05_guardrail_trap_phase_invalid_during_alloc
        .type           $__internal_1_$__cuda_sm10x_tcgen05_guardrail_trap_phase_invalid_during_alloc,@function
        .size           $__internal_1_$__cuda_sm10x_tcgen05_guardrail_trap_phase_invalid_during_alloc,($__internal_2_$__cuda_sm10x_tcgen05_guardrail_trap_unallocated_columns_being_dealloced - $__internal_1_$__cuda_sm10x_tcgen05_guardrail_trap_phase_invalid_during_alloc)
$__internal_1_$__cuda_sm10x_tcgen05_guardrail_trap_phase_invalid_during_alloc:
[----:B------:R-:W-:Y:S05]  /*c4a0*/  BPT.TRAP 0x1 ;  /* 0x000000040000795c */ /* 0x000fea0000300000 */
[----:B------:R-:W-:-:S04]  /*c4b0*/  MOV R3, 0x0 ;  /* 0x0000000000037802 */ /* 0x000fc80000000f00 */
[----:B------:R-:W-:Y:S05]  /*c4c0*/  RET.REL.NODEC R2 `(_ZN7cutlass13device_kernelINS_4gemm6kernel13GemmUniversalIN4cute5tupleIJiiiiEEENS1_10collective13CollectiveMmaINS1_35MainloopSm100TmaUmmaWarpSpecializedILi5ELi2ELi2ENS5_IJNS4_1CILi2EEENSA_ILi1EEESC_EEEEENS5_IJNSA_ILi256EEESF_NSA_ILi128EEEEEENS_12float_e4m3_tENS5_IJlSC_lEEESI_SJ_NS4_8TiledMMAINS4_8MMA_AtomIJNS4_10MMA_TraitsINS4_25SM100_MMA_F8F6F4_2x1SM_SSEJSI_SI_fSF_SF_NS4_17integral_constantINS4_4UMMA5MajorELSQ_0EEESR_NSO_INSP_7ScaleInELSS_0EEEST_EEEEEENS4_6LayoutINS5_IJSC_SC_SC_EEENS5_IJNSA_ILi0EEESY_SY_EEEEENS5_IJNS4_10UnderscoreES11_S11_EEEEENS4_18SM100_TMA_2SM_LOADENS4_14ComposedLayoutINS4_7SwizzleILi3ELi4ELi3EEENS4_18smem_ptr_flag_bitsILi8EEENSW_INS5_IJNSA_ILi8EEESG_EEENS5_IJSG_SC_EEEEEEEvNS4_8identityES14_S1E_vS1F_EENS_8epilogue10collective18CollectiveEpilogueINS1H_23Sm100TmaWarpSpecializedILi4ELi2ELi64ELb0ELb0EEEJNS5_IJSG_SF_SG_EEENS5_IJNSW_ISG_SC_EENSW_INSA_ILi64EEESC_EEEEESI_SJ_SI_SJ_NS1H_6fusion15FusionCallbacksIS1L_NS1R_17LinearCombinationISI_fSI_fLNS_15FloatRoundStyleE2EEES1M_S1Q_JEEENS4_5SM1004TMEM4LOAD26SM100_TMEM_LOAD_32dp32b64xENS4_13SM90_TMA_LOADENS15_INS16_ILi2ELi4ELi3EEES19_NSW_INS5_IJS1A_S1O_EEENS5_IJS1O_SC_EEEEEEENS4_39AutoVectorizingCopyWithAssumedAlignmentILi128EEENS4_14SM90_TMA_STOREES26_S28_S28_EEEvvEEEEvNT_6ParamsE) ;  /* 0xffffff3802cc7950 */ /* 0x000fea0003c3ffff */
        .weak           $__internal_2_$__cuda_sm10x_tcgen05_guardrail_trap_unallocated_columns_being_dealloced
        .type           $__internal_2_$__cuda_sm10x_tcgen05_guardrail_trap_unallocated_columns_being_dealloced,@function
        .size           $__internal_2_$__cuda_sm10x_tcgen05_guardrail_trap_unallocated_columns_being_dealloced,(.L_x_191 - $__internal_2_$__cuda_sm10x_tcgen05_guardrail_trap_unallocated_columns_being_dealloced)
$__internal_2_$__cuda_sm10x_tcgen05_guardrail_trap_unallocated_columns_being_dealloced:
[----:B------:R-:W-:Y:S05]  /*c4d0*/  BPT.TRAP 0x1 ;  /* 0x000000040000795c */ /* 0x000fea0000300000 */
[----:B------:R-:W-:-:S04]  /*c4e0*/  HFMA2 R3, -RZ, RZ, 0, 0 ;  /* 0x00000000ff037431 */ /* 0x000fc800000001ff */
[----:B------:R-:W-:Y:S05]  /*c4f0*/  RET.REL.NODEC R2 `(_ZN7cutlass13device_kernelINS_4gemm6kernel13GemmUniversalIN4cute5tupleIJiiiiEEENS1_10collective13CollectiveMmaINS1_35MainloopSm100TmaUmmaWarpSpecializedILi5ELi2ELi2ENS5_IJNS4_1CILi2EEENSA_ILi1EEESC_EEEEENS5_IJNSA_ILi256EEESF_NSA_ILi128EEEEEENS_12float_e4m3_tENS5_IJlSC_lEEESI_SJ_NS4_8TiledMMAINS4_8MMA_AtomIJNS4_10MMA_TraitsINS4_25SM100_MMA_F8F6F4_2x1SM_SSEJSI_SI_fSF_SF_NS4_17integral_constantINS4_4UMMA5MajorELSQ_0EEESR_NSO_INSP_7ScaleInELSS_0EEEST_EEEEEENS4_6LayoutINS5_IJSC_SC_SC_EEENS5_IJNSA_ILi0EEESY_SY_EEEEENS5_IJNS4_10UnderscoreES11_S11_EEEEENS4_18SM100_TMA_2SM_LOADENS4_14ComposedLayoutINS4_7SwizzleILi3ELi4ELi3EEENS4_18smem_ptr_flag_bitsILi8EEENSW_INS5_IJNSA_ILi8EEESG_EEENS5_IJSG_SC_EEEEEEEvNS4_8identityES14_S1E_vS1F_EENS_8epilogue10collective18CollectiveEpilogueINS1H_23Sm100TmaWarpSpecializedILi4ELi2ELi64ELb0ELb0EEEJNS5_IJSG_SF_SG_EEENS5_IJNSW_ISG_SC_EENSW_INSA_ILi64EEESC_EEEEESI_SJ_SI_SJ_NS1H_6fusion15FusionCallbacksIS1L_NS1R_17LinearCombinationISI_fSI_fLNS_15FloatRoundStyleE2EEES1M_S1Q_JEEENS4_5SM1004TMEM4LOAD26SM100_TMEM_LOAD_32dp32b64xENS4_13SM90_TMA_LOADENS15_INS16_ILi2ELi4ELi3EEES19_NSW_INS5_IJS1A_S1O_EEENS5_IJS1O_SC_EEEEEEENS4_39AutoVectorizingCopyWithAssumedAlignmentILi128EEENS4_14SM90_TMA_STOREES26_S28_S28_EEEvvEEEEvNT_6ParamsE) ;  /* 0xffffff3802c07950 */ /* 0x000fea0003c3ffff */
.L_x_190:
[----:B------:R-:W-:-:S00]  /*c500*/  BRA `(.L_x_190) ;  /* 0xfffffffc00fc7947 */ /* 0x000fc0000383ffff */
[----:B------:R-:W-:-:S00]  /*c510*/  NOP ;  /* 0x0000000000007918 */ /* 0x000fc00000000000 */
        /* <DEDUP_REMOVED lines=14> */
.L_x_191:


//--------------------- .nv.global.init           --------------------------
	.section	.nv.global.init,"aw",@progbits
.nv.global.init:
	.type		$str$27,@object
	.size		$str$27,($str$28 - $str$27)
$str$27:
        /*0000*/ 	.byte	0x28, 0x61, 0x64, 0x64, 0x72, 0x65, 0x73, 0x73, 0x20, 0x26, 0x20, 0x6d, 0x61, 0x73, 0x6b, 0x29
        /*0010*/ 	.byte	0x20, 0x3d, 0x3d, 0x20, 0x30, 0x00
	.type		$str$28,@object
	.size		$str$28,($str$26 - $str$28)
$str$28:
        /*0016*/ 	.byte	0x2f, 0x74, 0x6d, 0x70, 0x2f, 0x63, 0x75, 0x74, 0x6c, 0x61, 0x73, 0x73, 0x5f, 0x73, 0x77, 0x65
        /*0026*/ 	.byte	0x65, 0x70, 0x5f, 0x73, 0x72, 0x63, 0x2f, 0x69, 0x6e, 0x63, 0x6c, 0x75, 0x64, 0x65, 0x2f, 0x63
        /*0036*/ 	.byte	0x75, 0x74, 0x65, 0x2f, 0x70, 0x6f, 0x69, 0x6e, 0x74, 0x65, 0x72, 0x5f, 0x66, 0x6c, 0x61, 0x67
        /*0046*/ 	.byte	0x67, 0x65, 0x64, 0x2e, 0x68, 0x70, 0x70, 0x00
	.type		$str$26,@object
	.size		$str$26,($str$25 - $str$26)
$str$26:
        /*004e*/ 	.byte	0x2f, 0x74, 0x6d, 0x70, 0x2f, 0x63, 0x75, 0x74, 0x6c, 0x61, 0x73, 0x73, 0x5f, 0x73, 0x77, 0x65
        /*005e*/ 	.byte	0x65, 0x70, 0x5f, 0x73, 0x72, 0x63, 0x2f, 0x69, 0x6e, 0x63, 0x6c, 0x75, 0x64, 0x65, 0x2f, 0x63
        /*006e*/ 	.byte	0x75, 0x74, 0x65, 0x2f, 0x61, 0x74, 0x6f, 0x6d, 0x2f, 0x63, 0x6f, 0x70, 0x79, 0x5f, 0x74, 0x72
        /*007e*/ 	.byte	0x61, 0x69, 0x74, 0x73, 0x5f, 0x73, 0x6d, 0x31, 0x30, 0x30, 0x2e, 0x68, 0x70, 0x70, 0x00
	.type		$str$25,@object
	.size		$str$25,(__unnamed_1 - $str$25)
$str$25:
        /*008d*/ 	.byte	0x28, 0x28, 0x75, 0x69, 0x6e, 0x74, 0x33, 0x32, 0x5f, 0x74, 0x28, 0x74, 0x68, 0x72, 0x65, 0x61
        /*009d*/ 	.byte	0x64, 0x49, 0x64, 0x78, 0x2e, 0x78, 0x29, 0x20, 0x2f, 0x20, 0x33, 0x32, 0x29, 0x20, 0x25, 0x20
        /*00ad*/ 	.byte	0x34, 0x29, 0x20, 0x3d, 0x3d, 0x20, 0x28, 0x28, 0x28, 0x74, 0x6d, 0x65, 0x6d, 0x5f, 0x61, 0x64
        /*00bd*/ 	.byte	0x64, 0x72, 0x20, 0x3e, 0x3e, 0x20, 0x31, 0x36, 0x29, 0x20, 0x2f, 0x20, 0x33, 0x32, 0x29, 0x20
        /*00cd*/ 	.byte	0x25, 0x20, 0x34, 0x29, 0x00
	.type		__unnamed_1,@object
	.size		__unnamed_1,(__unnamed_2 - __unnamed_1)
__unnamed_1:
        /*00d2*/ 	.byte	0x61, 0x75, 0x74, 0x6f, 0x20, 0x63, 0x75, 0x74, 0x65, 0x3a, 0x3a, 0x61, 0x73, 0x5f, 0x70, 0x6f
        /* <DEDUP_REMOVED lines=24> */
        /*0262*/ 	.byte	0x43, 0x3c, 0x38, 0x31, 0x39, 0x32, 0x3e, 0x3e, 0x3e, 0x3e, 0x5d, 0x00
	.type		__unnamed_2,@object
	.size		__unnamed_2,(__unnamed_3 - __unnamed_2)
__unnamed_2:
        /* <DEDUP_REMOVED lines=26> */
	.type		__unnamed_3,@object
	.size		__unnamed_3,(.L_3 - __unnamed_3)
__unnamed_3:
        /* <DEDUP_REMOVED lines=42> */
        /*06aa*/ 	.byte	0x3e, 0x3e, 0x3e, 0x3e, 0x5d, 0x00
.L_3:


//--------------------- .nv.shared._ZN7cutlass13device_kernelINS_4gemm6kernel13GemmUniversalIN4cute5tupleIJiiiiEEENS1_10collective13CollectiveMmaINS1_35MainloopSm100TmaUmmaWarpSpecializedILi5ELi2ELi2ENS5_IJNS4_1CILi2EEENSA_ILi1EEESC_EEEEENS5_IJNSA_ILi256EEESF_NSA_ILi128EEEEEENS_12float_e4m3_tENS5_IJlSC_lEEESI_SJ_NS4_8TiledMMAINS4_8MMA_AtomIJNS4_10MMA_TraitsINS4_25SM100_MMA_F8F6F4_2x1SM_SSEJSI_SI_fSF_SF_NS4_17integral_constantINS4_4UMMA5MajorELSQ_0EEESR_NSO_INSP_7ScaleInELSS_0EEEST_EEEEEENS4_6LayoutINS5_IJSC_SC_SC_EEENS5_IJNSA_ILi0EEESY_SY_EEEEENS5_IJNS4_10UnderscoreES11_S11_EEEEENS4_18SM100_TMA_2SM_LOADENS4_14ComposedLayoutINS4_7SwizzleILi3ELi4ELi3EEENS4_18smem_ptr_flag_bitsILi8EEENSW_INS5_IJNSA_ILi8EEESG_EEENS5_IJSG_SC_EEEEEEEvNS4_8identityES14_S1E_vS1F_EENS_8epilogue10collective18CollectiveEpilogueINS1H_23Sm100TmaWarpSpecializedILi4ELi2ELi64ELb0ELb0EEEJNS5_IJSG_SF_SG_EEENS5_IJNSW_ISG_SC_EENSW_INSA_ILi64EEESC_EEEEESI_SJ_SI_SJ_NS1H_6fusion15FusionCallbacksIS1L_NS1R_17LinearCombinationISI_fSI_fLNS_15FloatRoundStyleE2EEES1M_S1Q_JEEENS4_5SM1004TMEM4LOAD26SM100_TMEM_LOAD_32dp32b64xENS4_13SM90_TMA_LOADENS15_INS16_ILi2ELi4ELi3EEES19_NSW_INS5_IJS1A_S1O_EEENS5_IJS1O_SC_EEEEEEENS4_39AutoVectorizingCopyWithAssumedAlignmentILi128EEENS4_14SM90_TMA_STOREES26_S28_S28_EEEvvEEEEvNT_6ParamsE --------------------------
	.section	.nv.shared._ZN7cutlass13device_kernelINS_4gemm6kernel13GemmUniversalIN4cute5tupleIJiiiiEEENS1_10collective13CollectiveMmaINS1_35MainloopSm100TmaUmmaWarpSpecializedILi5ELi2ELi2ENS5_IJNS4_1CILi2EEENSA_ILi1EEESC_EEEEENS5_IJNSA_ILi256EEESF_NSA_ILi128EEEEEENS_12float_e4m3_tENS5_IJlSC_lEEESI_SJ_NS4_8TiledMMAINS4_8MMA_AtomIJNS4_10MMA_TraitsINS4_25SM100_MMA_F8F6F4_2x1SM_SSEJSI_SI_fSF_SF_NS4_17integral_constantINS4_4UMMA5MajorELSQ_0EEESR_NSO_INSP_7ScaleInELSS_0EEEST_EEEEEENS4_6LayoutINS5_IJSC_SC_SC_EEENS5_IJNSA_ILi0EEESY_SY_EEEEENS5_IJNS4_10UnderscoreES11_S11_EEEEENS4_18SM100_TMA_2SM_LOADENS4_14ComposedLayoutINS4_7SwizzleILi3ELi4ELi3EEENS4_18smem_ptr_flag_bitsILi8EEENSW_INS5_IJNSA_ILi8EEESG_EEENS5_IJSG_SC_EEEEEEEvNS4_8identityES14_S1E_vS1F_EENS_8epilogue10collective18CollectiveEpilogueINS1H_23Sm100TmaWarpSpecializedILi4ELi2ELi64ELb0ELb0EEEJNS5_IJSG_SF_SG_EEENS5_IJNSW_ISG_SC_EENSW_INSA_ILi64EEESC_EEEEESI_SJ_SI_SJ_NS1H_6fusion15FusionCallbacksIS1L_NS1R_17LinearCombinationISI_fSI_fLNS_15FloatRoundStyleE2EEES1M_S1Q_JEEENS4_5SM1004TMEM4LOAD26SM100_TMEM_LOAD_32dp32b64xENS4_13SM90_TMA_LOADENS15_INS16_ILi2ELi4ELi3EEES19_NSW_INS5_IJS1A_S1O_EEENS5_IJS1O_SC_EEEEEEENS4_39AutoVectorizingCopyWithAssumedAlignmentILi128EEENS4_14SM90_TMA_STOREES26_S28_S28_EEEvvEEEEvNT_6ParamsE,"aw",@nobits
	.sectionflags	@""
	.align	16
	.zero		1024


//--------------------- .nv.shared.reserved.0     --------------------------
	.section	.nv.shared.reserved.0,"aw",@nobits
	.weak		__nv_reservedSMEM_offset_0_alias
	.size		__nv_reservedSMEM_offset_0_alias, 0, 64
	.other		__nv_reservedSMEM_offset_0_alias,@"STO_CUDA_RESERVED_SHARED STV_DEFAULT"
__nv_reservedSMEM_offset_0_alias:
	.zero		0
.nv.shared.reserved.0:
	.zero		64
	.weak		__nv_reservedSMEM_tcgen05_partition
	.type		__nv_reservedSMEM_tcgen05_partition,@object
	.size		__nv_reservedSMEM_tcgen05_partition,(.L_0 - __nv_reservedSMEM_tcgen05_partition)
__nv_reservedSMEM_tcgen05_partition:
	.zero		32
.L_0:


//--------------------- .nv.global                --------------------------
	.section	.nv.global,"aw",@nobits
.nv.global:
	.type		_ZN39_INTERNAL_b98bb16d_4_k_cu_ae548ca1_99164cute1_E,@object
	.size		_ZN39_INTERNAL_b98bb16d_4_k_cu_ae548ca1_99164cute1_E,(_ZN39_INTERNAL_b98bb16d_4_k_cu_ae548ca1_99164cuda3std3__45__cpo6cbeginE - _ZN39_INTERNAL_b98bb16d_4_k_cu_ae548ca1_99164cute1_E)
_ZN39_INTERNAL_b98bb16d_4_k_cu_ae548ca1_99164cute1_E:
	.zero		1
	.type		_ZN39_INTERNAL_b98bb16d_4_k_cu_ae548ca1_99164cuda3std3__45__cpo6cbeginE,@object
	.size		_ZN39_INTERNAL_b98bb16d_4_k_cu_ae548ca1_99164cuda3std3__45__cpo6cbeginE,(_ZN39_INTERNAL_b98bb16d_4_k_cu_ae548ca1_99164cuda3std3__48in_placeE - _ZN39_INTERNAL_b98bb16d_4_k_cu_ae548ca1_99164cuda3std3__45__cpo6cbeginE)
_ZN39_INTERNAL_b98bb16d_4_k_cu_ae548ca1_99164cuda3std3__45__cpo6cbeginE:
	.zero		1
	.type		_ZN39_INTERNAL_b98bb16d_4_k_cu_ae548ca1_99164cuda3std3__48in_placeE,@object
	.size		_ZN39_INTERNAL_b98bb16d_4_k_cu_ae548ca1_99164cuda3std3__48in_placeE,(_ZN39_INTERNAL_b98bb16d_4_k_cu_ae548ca1_99164cuda3std6ranges3__45__cpo9iter_moveE - _ZN39_INTERNAL_b98bb16d_4_k_cu_ae548ca1_99164cuda3std3__48in_placeE)
_ZN39_INTERNAL_b98bb16d_4_k_cu_ae548ca1_99164cuda3std3__48in_placeE:
	.zero		1
	.type		_ZN39_INTERNAL_b98bb16d_4_k_cu_ae548ca1_99164cuda3std6ranges3__45__cpo9iter_moveE,@object
	.size		_ZN39_INTERNAL_b98bb16d_4_k_cu_ae548ca1_99164cuda3std6ranges3__45__cpo9iter_moveE,(_ZN39_INTERNAL_b98bb16d_4_k_cu_ae548ca1_99164cuda3std3__45__cpo5beginE - _ZN39_INTERNAL_b98bb16d_4_k_cu_ae548ca1_99164cuda3std6ranges3__45__cpo9iter_moveE)
_ZN39_INTERNAL_b98bb16d_4_k_cu_ae548ca1_99164cuda3std6ranges3__45__cpo9iter_moveE:
	.zero		1
	.type		_ZN39_INTERNAL_b98bb16d_4_k_cu_ae548ca1_99164cuda3std3__45__cpo5beginE,@object
	.size		_ZN39_INTERNAL_b98bb16d_4_k_cu_ae548ca1_99164cuda3std3__45__cpo5beginE,(_ZN39_INTERNAL_b98bb16d_4_k_cu_ae548ca1_99164cuda3std3__441_GLOBAL__N__b98bb16d_4_k_cu_ae548ca1_99166ignoreE - _ZN39_INTERNAL_b98bb16d_4_k_cu_ae548ca1_99164cuda3std3__45__cpo5beginE)
_ZN39_INTERNAL_b98bb16d_4_k_cu_ae548ca1_99164cuda3std3__45__cpo5beginE:
	.zero		1
	.type		_ZN39_INTERNAL_b98bb16d_4_k_cu_ae548ca1_99164cuda3std3__441_GLOBAL__N__b98bb16d_4_k_cu_ae548ca1_99166ignoreE,@object
	.size		_ZN39_INTERNAL_b98bb16d_4_k_cu_ae548ca1_99164cuda3std3__441_GLOBAL__N__b98bb16d_4_k_cu_ae548ca1_99166ignoreE,(_ZN39_INTERNAL_b98bb16d_4_k_cu_ae548ca1_99164cute7productE - _ZN39_INTERNAL_b98bb16d_4_k_cu_ae548ca1_99164cuda3std3__441_GLOBAL__N__b98bb16d_4_k_cu_ae548ca1_99166ignoreE)
_ZN39_INTERNAL_b98bb16d_4_k_cu_ae548ca1_99164cuda3std3__441_GLOBAL__N__b98bb16d_4_k_cu_ae548ca1_99166ignoreE:
	.zero		1
	.type		_ZN39_INTERNAL_b98bb16d_4_k_cu_ae548ca1_99164cute7productE,@object
	.size		_ZN39_INTERNAL_b98bb16d_4_k_cu_ae548ca1_99164cute7productE,(_ZN39_INTERNAL_b98bb16d_4_k_cu_ae548ca1_99164cuda3std3__45__cpo3endE - _ZN39_INTERNAL_b98bb16d_4_k_cu_ae548ca1_99164cute7productE)
_ZN39_INTERNAL_b98bb16d_4_k_cu_ae548ca1_99164cute7productE:
	.zero		1
	.type		_ZN39_INTERNAL_b98bb16d_4_k_cu_ae548ca1_99164cuda3std3__45__cpo3endE,@object
	.size		_ZN39_INTERNAL_b98bb16d_4_k_cu_ae548ca1_99164cuda3std3__45__cpo3endE,(_ZN39_INTERNAL_b98bb16d_4_k_cu_ae548ca1_99164cuda3std3__419piecewise_constructE - _ZN39_INTERNAL_b98bb16d_4_k_cu_ae548ca1_99164cuda3std3__45__cpo3endE)
_ZN39_INTERNAL_b98bb16d_4_k_cu_ae548ca1_99164cuda3std3__45__cpo3endE:
	.zero		1
	.type		_ZN39_INTERNAL_b98bb16d_4_k_cu_ae548ca1_99164cuda3std3__419piecewise_constructE,@object
	.size		_ZN39_INTERNAL_b98bb16d_4_k_cu_ae548ca1_99164cuda3std3__419piecewise_constructE,(_ZN39_INTERNAL_b98bb16d_4_k_cu_ae548ca1_99164cuda3std3__45__cpo4cendE - _ZN39_INTERNAL_b98bb16d_4_k_cu_ae548ca1_99164cuda3std3__419piecewise_constructE)
_ZN39_INTERNAL_b98bb16d_4_k_cu_ae548ca1_99164cuda3std3__419piecewise_constructE:
	.zero		1
	.type		_ZN39_INTERNAL_b98bb16d_4_k_cu_ae548ca1_99164cuda3std3__45__cpo4cendE,@object
	.size		_ZN39_INTERNAL_b98bb16d_4_k_cu_ae548ca1_99164cuda3std3__45__cpo4cendE,(_ZN39_INTERNAL_b98bb16d_4_k_cu_ae548ca1_99164cuda3std6ranges3__45__cpo4swapE - _ZN39_INTERNAL_b98bb16d_4_k_cu_ae548ca1_99164cuda3std3__45__cpo4cendE)
_ZN39_INTERNAL_b98bb16d_4_k_cu_ae548ca1_99164cuda3std3__45__cpo4cendE:
	.zero		1
	.type		_ZN39_INTERNAL_b98bb16d_4_k_cu_ae548ca1_99164cuda3std6ranges3__45__cpo4swapE,@object
	.size		_ZN39_INTERNAL_b98bb16d_4_k_cu_ae548ca1_99164cuda3std6ranges3__45__cpo4swapE,(.L_11 - _ZN39_INTERNAL_b98bb16d_4_k_cu_ae548ca1_99164cuda3std6ranges3__45__cpo4swapE)
_ZN39_INTERNAL_b98bb16d_4_k_cu_ae548ca1_99164cuda3std6ranges3__45__cpo4swapE:
	.zero		1
.L_11:


//--------------------- .nv.constant0._ZN7cutlass13device_kernelINS_4gemm6kernel13GemmUniversalIN4cute5tupleIJiiiiEEENS1_10collective13CollectiveMmaINS1_35MainloopSm100TmaUmmaWarpSpecializedILi5ELi2ELi2ENS5_IJNS4_1CILi2EEENSA_ILi1EEESC_EEEEENS5_IJNSA_ILi256EEESF_NSA_ILi128EEEEEENS_12float_e4m3_tENS5_IJlSC_lEEESI_SJ_NS4_8TiledMMAINS4_8MMA_AtomIJNS4_10MMA_TraitsINS4_25SM100_MMA_F8F6F4_2x1SM_SSEJSI_SI_fSF_SF_NS4_17integral_constantINS4_4UMMA5MajorELSQ_0EEESR_NSO_INSP_7ScaleInELSS_0EEEST_EEEEEENS4_6LayoutINS5_IJSC_SC_SC_EEENS5_IJNSA_ILi0EEESY_SY_EEEEENS5_IJNS4_10UnderscoreES11_S11_EEEEENS4_18SM100_TMA_2SM_LOADENS4_14ComposedLayoutINS4_7SwizzleILi3ELi4ELi3EEENS4_18smem_ptr_flag_bitsILi8EEENSW_INS5_IJNSA_ILi8EEESG_EEENS5_IJSG_SC_EEEEEEEvNS4_8identityES14_S1E_vS1F_EENS_8epilogue10collective18CollectiveEpilogueINS1H_23Sm100TmaWarpSpecializedILi4ELi2ELi64ELb0ELb0EEEJNS5_IJSG_SF_SG_EEENS5_IJNSW_ISG_SC_EENSW_INSA_ILi64EEESC_EEEEESI_SJ_SI_SJ_NS1H_6fusion15FusionCallbacksIS1L_NS1R_17LinearCombinationISI_fSI_fLNS_15FloatRoundStyleE2EEES1M_S1Q_JEEENS4_5SM1004TMEM4LOAD26SM100_TMEM_LOAD_32dp32b64xENS4_13SM90_TMA_LOADENS15_INS16_ILi2ELi4ELi3EEES19_NSW_INS5_IJS1A_S1O_EEENS5_IJS1O_SC_EEEEEEENS4_39AutoVectorizingCopyWithAssumedAlignmentILi128EEENS4_14SM90_TMA_STOREES26_S28_S28_EEEvvEEEEvNT_6ParamsE --------------------------
	.section	.nv.constant0._ZN7cutlass13device_kernelINS_4gemm6kernel13GemmUniversalIN4cute5tupleIJiiiiEEENS1_10collective13CollectiveMmaINS1_35MainloopSm100TmaUmmaWarpSpecializedILi5ELi2ELi2ENS5_IJNS4_1CILi2EEENSA_ILi1EEESC_EEEEENS5_IJNSA_ILi256EEESF_NSA_ILi128EEEEEENS_12float_e4m3_tENS5_IJlSC_lEEESI_SJ_NS4_8TiledMMAINS4_8MMA_AtomIJNS4_10MMA_TraitsINS4_25SM100_MMA_F8F6F4_2x1SM_SSEJSI_SI_fSF_SF_NS4_17integral_constantINS4_4UMMA5MajorELSQ_0EEESR_NSO_INSP_7ScaleInELSS_0EEEST_EEEEEENS4_6LayoutINS5_IJSC_SC_SC_EEENS5_IJNSA_ILi0EEESY_SY_EEEEENS5_IJNS4_10UnderscoreES11_S11_EEEEENS4_18SM100_TMA_2SM_LOADENS4_14ComposedLayoutINS4_7SwizzleILi3ELi4ELi3EEENS4_18smem_ptr_flag_bitsILi8EEENSW_INS5_IJNSA_ILi8EEESG_EEENS5_IJSG_SC_EEEEEEEvNS4_8identityES14_S1E_vS1F_EENS_8epilogue10collective18CollectiveEpilogueINS1H_23Sm100TmaWarpSpecializedILi4ELi2ELi64ELb0ELb0EEEJNS5_IJSG_SF_SG_EEENS5_IJNSW_ISG_SC_EENSW_INSA_ILi64EEESC_EEEEESI_SJ_SI_SJ_NS1H_6fusion15FusionCallbacksIS1L_NS1R_17LinearCombinationISI_fSI_fLNS_15FloatRoundStyleE2EEES1M_S1Q_JEEENS4_5SM1004TMEM4LOAD26SM100_TMEM_LOAD_32dp32b64xENS4_13SM90_TMA_LOADENS15_INS16_ILi2ELi4ELi3EEES19_NSW_INS5_IJS1A_S1O_EEENS5_IJS1O_SC_EEEEEEENS4_39AutoVectorizingCopyWithAssumedAlignmentILi128EEENS4_14SM90_TMA_STOREES26_S28_S28_EEEvvEEEEvNT_6ParamsE,"a",@progbits
	.sectionflags	@""
	.align	4
.nv.constant0._ZN7cutlass13device_kernelINS_4gemm6kernel13GemmUniversalIN4cute5tupleIJiiiiEEENS1_10collective13CollectiveMmaINS1_35MainloopSm100TmaUmmaWarpSpecializedILi5ELi2ELi2ENS5_IJNS4_1CILi2EEENSA_ILi1EEESC_EEEEENS5_IJNSA_ILi256EEESF_NSA_ILi128EEEEEENS_12float_e4m3_tENS5_IJlSC_lEEESI_SJ_NS4_8TiledMMAINS4_8MMA_AtomIJNS4_10MMA_TraitsINS4_25SM100_MMA_F8F6F4_2x1SM_SSEJSI_SI_fSF_SF_NS4_17integral_constantINS4_4UMMA5MajorELSQ_0EEESR_NSO_INSP_7ScaleInELSS_0EEEST_EEEEEENS4_6LayoutINS5_IJSC_SC_SC_EEENS5_IJNSA_ILi0EEESY_SY_EEEEENS5_IJNS4_10UnderscoreES11_S11_EEEEENS4_18SM100_TMA_2SM_LOADENS4_14ComposedLayoutINS4_7SwizzleILi3ELi4ELi3EEENS4_18smem_ptr_flag_bitsILi8EEENSW_INS5_IJNSA_ILi8EEESG_EEENS5_IJSG_SC_EEEEEEEvNS4_8identityES14_S1E_vS1F_EENS_8epilogue10collective18CollectiveEpilogueINS1H_23Sm100TmaWarpSpecializedILi4ELi2ELi64ELb0ELb0EEEJNS5_IJSG_SF_SG_EEENS5_IJNSW_ISG_SC_EENSW_INSA_ILi64EEESC_EEEEESI_SJ_SI_SJ_NS1H_6fusion15FusionCallbacksIS1L_NS1R_17LinearCombinationISI_fSI_fLNS_15FloatRoundStyleE2EEES1M_S1Q_JEEENS4_5SM1004TMEM4LOAD26SM100_TMEM_LOAD_32dp32b64xENS4_13SM90_TMA_LOADENS15_INS16_ILi2ELi4ELi3EEES19_NSW_INS5_IJS1A_S1O_EEENS5_IJS1O_SC_EEEEEEENS4_39AutoVectorizingCopyWithAssumedAlignmentILi128EEENS4_14SM90_TMA_STOREES26_S28_S28_EEEvvEEEEvNT_6ParamsE:
	.zero		2944


//--------------------- SYMBOLS --------------------------

	.type		.nv.reservedSmem.offset0,@object
	.size		.nv.reservedSmem.offset0,0x4
	.type		.nv.reservedSmem.cap,@object
	.size		.nv.reservedSmem.cap,0x4
	.type		__assertfail,@function
